	.target	sm_100a

	.elftype	@"ET_EXEC"


//--------------------- .note.nv.tkinfo           --------------------------
	.section	.note.nv.tkinfo,"",@"SHT_NOTE"
	.sectionflags	@"SHF_NOTE_NV_TKINFO"
	.tkinfo
        /*0018*/ 	.word	0x00000002
        /*0030*/ 	.string	""
        /*0030*/ 	.string	"ptxas"
        /*0030*/ 	.string	"Cuda compilation tools, release 13.0, V13.0.88"
        /*0030*/ 	.string	"Build cuda_13.0.r13.0/compiler.36424714_0"
        /*0030*/ 	.string	"-arch sm_100a -m 64 "



//--------------------- .note.nv.cuinfo           --------------------------
	.section	.note.nv.cuinfo,"",@"SHT_NOTE"
	.sectionflags	@"SHF_NOTE_NV_CUINFO"
        /*0018*/ 	.short	0x0002
        /*001a*/ 	.short	0x0064
        /*001c*/ 	.short	0x0082
	.zero		2


//--------------------- .nv.info                  --------------------------
	.section	.nv.info,"",@"SHT_CUDA_INFO"
	.align	4


	//----- nvinfo : EIATTR_REGCOUNT
	.align		4
        /*0000*/ 	.byte	0x04, 0x2f
        /*0002*/ 	.short	(.L_19 - .L_18)
	.align		4
.L_18:
        /*0004*/ 	.word	index@(_ZN7cutlass13device_kernelINS_4gemm6kernel13GemmUniversalIN4cute5tupleIJiiiiEEENS1_10collective13CollectiveMmaINS1_35MainloopSm100TmaUmmaWarpSpecializedILi17ELi2ELi4ENS5_IJNS4_1CILi1EEESB_SB_EEEEENS5_IJNSA_ILi128EEENSA_ILi64EEESF_EEENS_12float_e5m2_tENS5_IJSB_llEEENS_12float_e4m3_tESI_NS4_8TiledMMAINS4_8MMA_AtomIJNS4_10MMA_TraitsINS4_19SM100_MMA_F8F6F4_SSEJSH_SJ_fSE_SF_NS4_17integral_constantINS4_4UMMA5MajorELSQ_1EEESR_NSO_INSP_7ScaleInELSS_0EEEST_EEEEEENS4_6LayoutISC_NS5_IJNSA_ILi0EEESX_SX_EEEEENS5_IJNS4_10UnderscoreES10_S10_EEEEENS4_13SM90_TMA_LOADENS4_14ComposedLayoutINS4_7SwizzleILi3ELi4ELi3EEENS4_18smem_ptr_flag_bitsILi8EEENSW_INS5_IJSE_NSA_ILi8EEEEEENS5_IJSB_SE_EEEEEEEvNS4_8identityES13_NS14_INS15_ILi2ELi4ELi3EEES18_NSW_INS5_IJSF_S19_EEENS5_IJSB_SF_EEEEEEEvS1E_EENS_8epilogue10collective18CollectiveEpilogueINS1L_23Sm100TmaWarpSpecializedILi1ELi1ELi64ELb0ELb0EEEJSG_NS5_IJNSW_ISE_SB_EENSW_ISF_SB_EEEEESH_NS5_IJlSB_lEEESH_S1T_NS1L_6fusion15FusionCallbacksIS1P_NS1U_17LinearCombinationISH_fSH_fLNS_15FloatRoundStyleE2EEESG_S1S_JEEENS4_5SM1004TMEM4LOAD26SM100_TMEM_LOAD_32dp32b64xES13_NS14_IS1F_S18_NSW_INS5_IJS19_SF_EEENS5_IJSF_SB_EEEEEEENS4_39AutoVectorizingCopyWithAssumedAlignmentILi128EEENS4_14SM90_TMA_STOREES27_S29_S29_EEEvvEEEEvNT_6ParamsE)
        /*0008*/ 	.word	0x000000c2


	//----- nvinfo : EIATTR_FRAME_SIZE
	.align		4
.L_19:
        /*000c*/ 	.byte	0x04, 0x11
        /*000e*/ 	.short	(.L_21 - .L_20)
	.align		4
.L_20:
        /*0010*/ 	.word	index@($__internal_2_$__cuda_sm10x_tcgen05_guardrail_trap_unallocated_columns_being_dealloced)
        /*0014*/ 	.word	0x00000000


	//----- nvinfo : EIATTR_FRAME_SIZE
	.align		4
.L_21:
        /*0018*/ 	.byte	0x04, 0x11
        /*001a*/ 	.short	(.L_23 - .L_22)
	.align		4
.L_22:
        /*001c*/ 	.word	index@($__internal_1_$__cuda_sm10x_tcgen05_guardrail_trap_phase_invalid_during_alloc)
        /*0020*/ 	.word	0x00000000


	//----- nvinfo : EIATTR_FRAME_SIZE
	.align		4
.L_23:
        /*0024*/ 	.byte	0x04, 0x11
        /*0026*/ 	.short	(.L_25 - .L_24)
	.align		4
.L_24:
        /*0028*/ 	.word	index@($__internal_0_$__cuda_sm10x_tcgen05_guardrail_trap_col_being_dealloced_not_returned_by_alloc)
        /*002c*/ 	.word	0x00000000


	//----- nvinfo : EIATTR_FRAME_SIZE
	.align		4
.L_25:
        /*0030*/ 	.byte	0x04, 0x11
        /*0032*/ 	.short	(.L_27 - .L_26)
	.align		4
.L_26:
        /*0034*/ 	.word	index@(_ZN7cutlass13device_kernelINS_4gemm6kernel13GemmUniversalIN4cute5tupleIJiiiiEEENS1_10collective13CollectiveMmaINS1_35MainloopSm100TmaUmmaWarpSpecializedILi17ELi2ELi4ENS5_IJNS4_1CILi1EEESB_SB_EEEEENS5_IJNSA_ILi128EEENSA_ILi64EEESF_EEENS_12float_e5m2_tENS5_IJSB_llEEENS_12float_e4m3_tESI_NS4_8TiledMMAINS4_8MMA_AtomIJNS4_10MMA_TraitsINS4_19SM100_MMA_F8F6F4_SSEJSH_SJ_fSE_SF_NS4_17integral_constantINS4_4UMMA5MajorELSQ_1EEESR_NSO_INSP_7ScaleInELSS_0EEEST_EEEEEENS4_6LayoutISC_NS5_IJNSA_ILi0EEESX_SX_EEEEENS5_IJNS4_10UnderscoreES10_S10_EEEEENS4_13SM90_TMA_LOADENS4_14ComposedLayoutINS4_7SwizzleILi3ELi4ELi3EEENS4_18smem_ptr_flag_bitsILi8EEENSW_INS5_IJSE_NSA_ILi8EEEEEENS5_IJSB_SE_EEEEEEEvNS4_8identityES13_NS14_INS15_ILi2ELi4ELi3EEES18_NSW_INS5_IJSF_S19_EEENS5_IJSB_SF_EEEEEEEvS1E_EENS_8epilogue10collective18CollectiveEpilogueINS1L_23Sm100TmaWarpSpecializedILi1ELi1ELi64ELb0ELb0EEEJSG_NS5_IJNSW_ISE_SB_EENSW_ISF_SB_EEEEESH_NS5_IJlSB_lEEESH_S1T_NS1L_6fusion15FusionCallbacksIS1P_NS1U_17LinearCombinationISH_fSH_fLNS_15FloatRoundStyleE2EEESG_S1S_JEEENS4_5SM1004TMEM4LOAD26SM100_TMEM_LOAD_32dp32b64xES13_NS14_IS1F_S18_NSW_INS5_IJS19_SF_EEENS5_IJSF_SB_EEEEEEENS4_39AutoVectorizingCopyWithAssumedAlignmentILi128EEENS4_14SM90_TMA_STOREES27_S29_S29_EEEvvEEEEvNT_6ParamsE)
        /*0038*/ 	.word	0x00000000


	//----- nvinfo : EIATTR_MIN_STACK_SIZE
	.align		4
.L_27:
        /*003c*/ 	.byte	0x04, 0x12
        /*003e*/ 	.short	(.L_29 - .L_28)
	.align		4
.L_28:
        /*0040*/ 	.word	index@(_ZN7cutlass13device_kernelINS_4gemm6kernel13GemmUniversalIN4cute5tupleIJiiiiEEENS1_10collective13CollectiveMmaINS1_35MainloopSm100TmaUmmaWarpSpecializedILi17ELi2ELi4ENS5_IJNS4_1CILi1EEESB_SB_EEEEENS5_IJNSA_ILi128EEENSA_ILi64EEESF_EEENS_12float_e5m2_tENS5_IJSB_llEEENS_12float_e4m3_tESI_NS4_8TiledMMAINS4_8MMA_AtomIJNS4_10MMA_TraitsINS4_19SM100_MMA_F8F6F4_SSEJSH_SJ_fSE_SF_NS4_17integral_constantINS4_4UMMA5MajorELSQ_1EEESR_NSO_INSP_7ScaleInELSS_0EEEST_EEEEEENS4_6LayoutISC_NS5_IJNSA_ILi0EEESX_SX_EEEEENS5_IJNS4_10UnderscoreES10_S10_EEEEENS4_13SM90_TMA_LOADENS4_14ComposedLayoutINS4_7SwizzleILi3ELi4ELi3EEENS4_18smem_ptr_flag_bitsILi8EEENSW_INS5_IJSE_NSA_ILi8EEEEEENS5_IJSB_SE_EEEEEEEvNS4_8identityES13_NS14_INS15_ILi2ELi4ELi3EEES18_NSW_INS5_IJSF_S19_EEENS5_IJSB_SF_EEEEEEEvS1E_EENS_8epilogue10collective18CollectiveEpilogueINS1L_23Sm100TmaWarpSpecializedILi1ELi1ELi64ELb0ELb0EEEJSG_NS5_IJNSW_ISE_SB_EENSW_ISF_SB_EEEEESH_NS5_IJlSB_lEEESH_S1T_NS1L_6fusion15FusionCallbacksIS1P_NS1U_17LinearCombinationISH_fSH_fLNS_15FloatRoundStyleE2EEESG_S1S_JEEENS4_5SM1004TMEM4LOAD26SM100_TMEM_LOAD_32dp32b64xES13_NS14_IS1F_S18_NSW_INS5_IJS19_SF_EEENS5_IJSF_SB_EEEEEEENS4_39AutoVectorizingCopyWithAssumedAlignmentILi128EEENS4_14SM90_TMA_STOREES27_S29_S29_EEEvvEEEEvNT_6ParamsE)
        /*0044*/ 	.word	0x00000000
.L_29:


//--------------------- .nv.compat                --------------------------
	.section	.nv.compat,"",@"SHT_CUDA_COMPAT_INFO"
	.align	4
        /*0000*/ 	.byte	0x02, 0x09, 0x01, 0x00, 0x02, 0x02, 0x02, 0x00, 0x02, 0x05, 0x05, 0x00, 0x03, 0x07, 0x01, 0x01
        /*0010*/ 	.byte	0x02, 0x03, 0x01, 0x00, 0x02, 0x06, 0x01, 0x00, 0x04, 0x0b, 0x08, 0x00, 0x09, 0x00, 0x00, 0x00
        /*0020*/ 	.byte	0x00, 0x00, 0x00, 0x00


//--------------------- .nv.info._ZN7cutlass13device_kernelINS_4gemm6kernel13GemmUniversalIN4cute5tupleIJiiiiEEENS1_10collective13CollectiveMmaINS1_35MainloopSm100TmaUmmaWarpSpecializedILi17ELi2ELi4ENS5_IJNS4_1CILi1EEESB_SB_EEEEENS5_IJNSA_ILi128EEENSA_ILi64EEESF_EEENS_12float_e5m2_tENS5_IJSB_llEEENS_12float_e4m3_tESI_NS4_8TiledMMAINS4_8MMA_AtomIJNS4_10MMA_TraitsINS4_19SM100_MMA_F8F6F4_SSEJSH_SJ_fSE_SF_NS4_17integral_constantINS4_4UMMA5MajorELSQ_1EEESR_NSO_INSP_7ScaleInELSS_0EEEST_EEEEEENS4_6LayoutISC_NS5_IJNSA_ILi0EEESX_SX_EEEEENS5_IJNS4_10UnderscoreES10_S10_EEEEENS4_13SM90_TMA_LOADENS4_14ComposedLayoutINS4_7SwizzleILi3ELi4ELi3EEENS4_18smem_ptr_flag_bitsILi8EEENSW_INS5_IJSE_NSA_ILi8EEEEEENS5_IJSB_SE_EEEEEEEvNS4_8identityES13_NS14_INS15_ILi2ELi4ELi3EEES18_NSW_INS5_IJSF_S19_EEENS5_IJSB_SF_EEEEEEEvS1E_EENS_8epilogue10collective18CollectiveEpilogueINS1L_23Sm100TmaWarpSpecializedILi1ELi1ELi64ELb0ELb0EEEJSG_NS5_IJNSW_ISE_SB_EENSW_ISF_SB_EEEEESH_NS5_IJlSB_lEEESH_S1T_NS1L_6fusion15FusionCallbacksIS1P_NS1U_17LinearCombinationISH_fSH_fLNS_15FloatRoundStyleE2EEESG_S1S_JEEENS4_5SM1004TMEM4LOAD26SM100_TMEM_LOAD_32dp32b64xES13_NS14_IS1F_S18_NSW_INS5_IJS19_SF_EEENS5_IJSF_SB_EEEEEEENS4_39AutoVectorizingCopyWithAssumedAlignmentILi128EEENS4_14SM90_TMA_STOREES27_S29_S29_EEEvvEEEEvNT_6ParamsE --------------------------
	.section	.nv.info._ZN7cutlass13device_kernelINS_4gemm6kernel13GemmUniversalIN4cute5tupleIJiiiiEEENS1_10collective13CollectiveMmaINS1_35MainloopSm100TmaUmmaWarpSpecializedILi17ELi2ELi4ENS5_IJNS4_1CILi1EEESB_SB_EEEEENS5_IJNSA_ILi128EEENSA_ILi64EEESF_EEENS_12float_e5m2_tENS5_IJSB_llEEENS_12float_e4m3_tESI_NS4_8TiledMMAINS4_8MMA_AtomIJNS4_10MMA_TraitsINS4_19SM100_MMA_F8F6F4_SSEJSH_SJ_fSE_SF_NS4_17integral_constantINS4_4UMMA5MajorELSQ_1EEESR_NSO_INSP_7ScaleInELSS_0EEEST_EEEEEENS4_6LayoutISC_NS5_IJNSA_ILi0EEESX_SX_EEEEENS5_IJNS4_10UnderscoreES10_S10_EEEEENS4_13SM90_TMA_LOADENS4_14ComposedLayoutINS4_7SwizzleILi3ELi4ELi3EEENS4_18smem_ptr_flag_bitsILi8EEENSW_INS5_IJSE_NSA_ILi8EEEEEENS5_IJSB_SE_EEEEEEEvNS4_8identityES13_NS14_INS15_ILi2ELi4ELi3EEES18_NSW_INS5_IJSF_S19_EEENS5_IJSB_SF_EEEEEEEvS1E_EENS_8epilogue10collective18CollectiveEpilogueINS1L_23Sm100TmaWarpSpecializedILi1ELi1ELi64ELb0ELb0EEEJSG_NS5_IJNSW_ISE_SB_EENSW_ISF_SB_EEEEESH_NS5_IJlSB_lEEESH_S1T_NS1L_6fusion15FusionCallbacksIS1P_NS1U_17LinearCombinationISH_fSH_fLNS_15FloatRoundStyleE2EEESG_S1S_JEEENS4_5SM1004TMEM4LOAD26SM100_TMEM_LOAD_32dp32b64xES13_NS14_IS1F_S18_NSW_INS5_IJS19_SF_EEENS5_IJSF_SB_EEEEEEENS4_39AutoVectorizingCopyWithAssumedAlignmentILi128EEENS4_14SM90_TMA_STOREES27_S29_S29_EEEvvEEEEvNT_6ParamsE,"",@"SHT_CUDA_INFO"
	.sectionflags	@""
	.align	4


	//----- nvinfo : EIATTR_CUDA_API_VERSION
	.align		4
        /*0000*/ 	.byte	0x04, 0x37
        /*0002*/ 	.short	(.L_31 - .L_30)
.L_30:
        /*0004*/ 	.word	0x00000082


	//----- nvinfo : EIATTR_KPARAM_INFO
	.align		4
.L_31:
        /*0008*/ 	.byte	0x04, 0x17
        /*000a*/ 	.short	(.L_33 - .L_32)
.L_32:
        /*000c*/ 	.word	0x00000000
        /*0010*/ 	.short	0x0000
        /*0012*/ 	.short	0x0000
        /*0014*/ 	.byte	0x00, 0xf0, 0x01, 0x20


	//----- nvinfo : EIATTR_AT_ENTRY_FRAGMENTS
	.align		4
.L_33:
        /*0018*/ 	.byte	0x04, 0x4f
        /*001a*/ 	.short	(.L_35 - .L_34)


	//   ....[0]....
.L_34:
        /*001c*/ 	.word	0x00000006


	//----- nvinfo : EIATTR_RESERVED_SMEM_USED
	.align		4
.L_35:
        /*0020*/ 	.byte	0x01, 0x41
	.zero		2


	//----- nvinfo : EIATTR_SPARSE_MMA_MASK
	.align		4
        /*0024*/ 	.byte	0x03, 0x50
        /*0026*/ 	.short	0x0000


	//----- nvinfo : EIATTR_TCGEN05_1CTA_USED
	.align		4
        /*0028*/ 	.byte	0x01, 0x51
	.zero		2


	//----- nvinfo : EIATTR_MAXREG_COUNT
	.align		4
        /*002c*/ 	.byte	0x03, 0x1b
        /*002e*/ 	.short	0x00ff


	//----- nvinfo : EIATTR_NUM_BARRIERS
	.align		4
        /*0030*/ 	.byte	0x02, 0x4c
        /*0032*/ 	.byte	0x07
	.zero		1


	//----- nvinfo : EIATTR_EXTERNS
	.align		4
        /*0034*/ 	.byte	0x04, 0x0f
        /*0036*/ 	.short	(.L_37 - .L_36)


	//   ....[0]....
	.align		4
.L_36:
        /*0038*/ 	.word	index@(__assertfail)


	//----- nvinfo : EIATTR_MERCURY_ISA_VERSION
	.align		4
.L_37:
        /*003c*/ 	.byte	0x03, 0x5f
        /*003e*/ 	.short	0x0101


	//----- nvinfo : EIATTR_INT_WARP_WIDE_INSTR_OFFSETS
	.align		4
        /*0040*/ 	.byte	0x04, 0x31
        /*0042*/ 	.short	(.L_39 - .L_38)


	//   ....[0]....
.L_38:
        /*0044*/ 	.word	0x00001f50


	//   ....[1]....
        /*0048*/ 	.word	0x00003ff0


	//   ....[2]....
        /*004c*/ 	.word	0x00004010


	//   ....[3]....
        /*0050*/ 	.word	0x00004040


	//   ....[4]....
        /*0054*/ 	.word	0x00004a50


	//   ....[5]....
        /*0058*/ 	.word	0x00004b40


	//----- nvinfo : EIATTR_COOP_GROUP_MASK_REGIDS
	.align		4
.L_39:
        /*005c*/ 	.byte	0x04, 0x29
        /*005e*/ 	.short	(.L_41 - .L_40)


	//   ....[0]....
.L_40:
        /*0060*/ 	.word	0xffffffff


	//   ....[1]....
        /*0064*/ 	.word	0xffffffff


	//   ....[2]....
        /*0068*/ 	.word	0xffffffff


	//   ....[3]....
        /*006c*/ 	.word	0xffffffff


	//   ....[4]....
        /*0070*/ 	.word	0xffffffff


	//   ....[5]....
        /*0074*/ 	.word	0xffffffff


	//   ....[6]....
        /*0078*/ 	.word	0xffffffff


	//   ....[7]....
        /*007c*/ 	.word	0xffffffff


	//   ....[8]....
        /*0080*/ 	.word	0xffffffff


	//   ....[9]....
        /*0084*/ 	.word	0xffffffff


	//   ....[10]....
        /*0088*/ 	.word	0xffffffff


	//   ....[11]....
        /*008c*/ 	.word	0xffffffff


	//   ....[12]....
        /*0090*/ 	.word	0xffffffff


	//----- nvinfo : EIATTR_COOP_GROUP_INSTR_OFFSETS
	.align		4
.L_41:
        /*0094*/ 	.byte	0x04, 0x28
        /*0096*/ 	.short	(.L_43 - .L_42)


	//   ....[0]....
.L_42:
        /*0098*/ 	.word	0x00000090


	//   ....[1]....
        /*009c*/ 	.word	0x000004d0


	//   ....[2]....
        /*00a0*/ 	.word	0x00000810


	//   ....[3]....
        /*00a4*/ 	.word	0x00000950


	//   ....[4]....
        /*00a8*/ 	.word	0x00000a50


	//   ....[5]....
        /*00ac*/ 	.word	0x00000bc0


	//   ....[6]....
        /*00b0*/ 	.word	0x00000d60


	//   ....[7]....
        /*00b4*/ 	.word	0x00001e30


	//   ....[8]....
        /*00b8*/ 	.word	0x00003360


	//   ....[9]....
        /*00bc*/ 	.word	0x00003570


	//   ....[10]....
        /*00c0*/ 	.word	0x000035a0


	//   ....[11]....
        /*00c4*/ 	.word	0x00003ed0


	//   ....[12]....
        /*00c8*/ 	.word	0x00004100


	//----- nvinfo : EIATTR_VRC_CTA_INIT_COUNT
	.align		4
.L_43:
        /*00cc*/ 	.byte	0x02, 0x4a
        /*00ce*/ 	.byte	0x80
	.zero		1


	//----- nvinfo : EIATTR_SYSCALL_OFFSETS
	.align		4
        /*00d0*/ 	.byte	0x04, 0x46
        /*00d2*/ 	.short	(.L_45 - .L_44)


	//   ....[0]....
.L_44:
        /*00d4*/ 	.word	0x00005530


	//   ....[1]....
        /*00d8*/ 	.word	0x00005670


	//   ....[2]....
        /*00dc*/ 	.word	0x00005e10


	//----- nvinfo : EIATTR_MBARRIER_INSTR_OFFSETS
	.align		4
.L_45:
        /*00e0*/ 	.byte	0x04, 0x39
        /*00e2*/ 	.short	(.L_47 - .L_46)


	//   ....[0]....
.L_46:
        /*00e4*/ 	.word	0x000005d0
        /*00e8*/ 	.word	0x000000ff
        /*00ec*/ 	.word	0x00000000
        /*00f0*/ 	.short	0x0100
        /*00f2*/ 	.byte	0x05
	.zero		1


	//   ....[1]....
        /*00f4*/ 	.word	0x000005e0
        /*00f8*/ 	.word	0x000000ff
        /*00fc*/ 	.word	0x00000088
        /*0100*/ 	.short	0x0100
        /*0102*/ 	.byte	0x05
	.zero		1


	//   ....[2]....
        /*0104*/ 	.word	0x000005f0
        /*0108*/ 	.word	0x000000ff
        /*010c*/ 	.word	0x00000008
        /*0110*/ 	.short	0x0100
        /*0112*/ 	.byte	0x05
	.zero		1


	//   ....[3]....
        /*0114*/ 	.word	0x00000600
        /*0118*/ 	.word	0x000000ff
        /*011c*/ 	.word	0x00000090
        /*0120*/ 	.short	0x0100
        /*0122*/ 	.byte	0x05
	.zero		1


	//   ....[4]....
        /*0124*/ 	.word	0x00000610
        /*0128*/ 	.word	0x000000ff
        /*012c*/ 	.word	0x00000010
        /*0130*/ 	.short	0x0100
        /*0132*/ 	.byte	0x05
	.zero		1


	//   ....[5]....
        /*0134*/ 	.word	0x00000620
        /*0138*/ 	.word	0x000000ff
        /*013c*/ 	.word	0x00000098
        /*0140*/ 	.short	0x0100
        /*0142*/ 	.byte	0x05
	.zero		1


	//   ....[6]....
        /*0144*/ 	.word	0x00000630
        /*0148*/ 	.word	0x000000ff
        /*014c*/ 	.word	0x00000018
        /*0150*/ 	.short	0x0100
        /*0152*/ 	.byte	0x05
	.zero		1


	//   ....[7]....
        /*0154*/ 	.word	0x00000640
        /*0158*/ 	.word	0x000000ff
        /*015c*/ 	.word	0x000000a0
        /*0160*/ 	.short	0x0100
        /*0162*/ 	.byte	0x05
	.zero		1


	//   ....[8]....
        /*0164*/ 	.word	0x00000650
        /*0168*/ 	.word	0x000000ff
        /*016c*/ 	.word	0x00000020
        /*0170*/ 	.short	0x0100
        /*0172*/ 	.byte	0x05
	.zero		1


	//   ....[9]....
        /*0174*/ 	.word	0x00000660
        /*0178*/ 	.word	0x000000ff
        /*017c*/ 	.word	0x000000a8
        /*0180*/ 	.short	0x0100
        /*0182*/ 	.byte	0x05
	.zero		1


	//   ....[10]....
        /*0184*/ 	.word	0x00000670
        /*0188*/ 	.word	0x000000ff
        /*018c*/ 	.word	0x00000028
        /*0190*/ 	.short	0x0100
        /*0192*/ 	.byte	0x05
	.zero		1


	//   ....[11]....
        /*0194*/ 	.word	0x00000680
        /*0198*/ 	.word	0x000000ff
        /*019c*/ 	.word	0x000000b0
        /*01a0*/ 	.short	0x0100
        /*01a2*/ 	.byte	0x05
	.zero		1


	//   ....[12]....
        /*01a4*/ 	.word	0x00000690
        /*01a8*/ 	.word	0x000000ff
        /*01ac*/ 	.word	0x00000030
        /*01b0*/ 	.short	0x0100
        /*01b2*/ 	.byte	0x05
	.zero		1


	//   ....[13]....
        /*01b4*/ 	.word	0x000006a0
        /*01b8*/ 	.word	0x000000ff
        /*01bc*/ 	.word	0x000000b8
        /*01c0*/ 	.short	0x0100
        /*01c2*/ 	.byte	0x05
	.zero		1


	//   ....[14]....
        /*01c4*/ 	.word	0x000006b0
        /*01c8*/ 	.word	0x000000ff
        /*01cc*/ 	.word	0x00000038
        /*01d0*/ 	.short	0x0100
        /*01d2*/ 	.byte	0x05
	.zero		1


	//   ....[15]....
        /*01d4*/ 	.word	0x000006c0
        /*01d8*/ 	.word	0x000000ff
        /*01dc*/ 	.word	0x000000c0
        /*01e0*/ 	.short	0x0100
        /*01e2*/ 	.byte	0x05
	.zero		1


	//   ....[16]....
        /*01e4*/ 	.word	0x000006d0
        /*01e8*/ 	.word	0x000000ff
        /*01ec*/ 	.word	0x00000040
        /*01f0*/ 	.short	0x0100
        /*01f2*/ 	.byte	0x05
	.zero		1


	//   ....[17]....
        /*01f4*/ 	.word	0x000006e0
        /*01f8*/ 	.word	0x000000ff
        /*01fc*/ 	.word	0x000000c8
        /*0200*/ 	.short	0x0100
        /*0202*/ 	.byte	0x05
	.zero		1


	//   ....[18]....
        /*0204*/ 	.word	0x000006f0
        /*0208*/ 	.word	0x000000ff
        /*020c*/ 	.word	0x00000048
        /*0210*/ 	.short	0x0100
        /*0212*/ 	.byte	0x05
	.zero		1


	//   ....[19]....
        /*0214*/ 	.word	0x00000700
        /*0218*/ 	.word	0x000000ff
        /*021c*/ 	.word	0x000000d0
        /*0220*/ 	.short	0x0100
        /*0222*/ 	.byte	0x05
	.zero		1


	//   ....[20]....
        /*0224*/ 	.word	0x00000710
        /*0228*/ 	.word	0x000000ff
        /*022c*/ 	.word	0x00000050
        /*0230*/ 	.short	0x0100
        /*0232*/ 	.byte	0x05
	.zero		1


	//   ....[21]....
        /*0234*/ 	.word	0x00000720
        /*0238*/ 	.word	0x000000ff
        /*023c*/ 	.word	0x000000d8
        /*0240*/ 	.short	0x0100
        /*0242*/ 	.byte	0x05
	.zero		1


	//   ....[22]....
        /*0244*/ 	.word	0x00000730
        /*0248*/ 	.word	0x000000ff
        /*024c*/ 	.word	0x00000058
        /*0250*/ 	.short	0x0100
        /*0252*/ 	.byte	0x05
	.zero		1


	//   ....[23]....
        /*0254*/ 	.word	0x00000740
        /*0258*/ 	.word	0x000000ff
        /*025c*/ 	.word	0x000000e0
        /*0260*/ 	.short	0x0100
        /*0262*/ 	.byte	0x05
	.zero		1


	//   ....[24]....
        /*0264*/ 	.word	0x00000750
        /*0268*/ 	.word	0x000000ff
        /*026c*/ 	.word	0x00000060
        /*0270*/ 	.short	0x0100
        /*0272*/ 	.byte	0x05
	.zero		1


	//   ....[25]....
        /*0274*/ 	.word	0x00000760
        /*0278*/ 	.word	0x000000ff
        /*027c*/ 	.word	0x000000e8
        /*0280*/ 	.short	0x0100
        /*0282*/ 	.byte	0x05
	.zero		1


	//   ....[26]....
        /*0284*/ 	.word	0x00000770
        /*0288*/ 	.word	0x000000ff
        /*028c*/ 	.word	0x00000068
        /*0290*/ 	.short	0x0100
        /*0292*/ 	.byte	0x05
	.zero		1


	//   ....[27]....
        /*0294*/ 	.word	0x00000780
        /*0298*/ 	.word	0x000000ff
        /*029c*/ 	.word	0x000000f0
        /*02a0*/ 	.short	0x0100
        /*02a2*/ 	.byte	0x05
	.zero		1


	//   ....[28]....
        /*02a4*/ 	.word	0x00000790
        /*02a8*/ 	.word	0x000000ff
        /*02ac*/ 	.word	0x00000070
        /*02b0*/ 	.short	0x0100
        /*02b2*/ 	.byte	0x05
	.zero		1


	//   ....[29]....
        /*02b4*/ 	.word	0x000007a0
        /*02b8*/ 	.word	0x000000ff
        /*02bc*/ 	.word	0x000000f8
        /*02c0*/ 	.short	0x0100
        /*02c2*/ 	.byte	0x05
	.zero		1


	//   ....[30]....
        /*02c4*/ 	.word	0x000007b0
        /*02c8*/ 	.word	0x000000ff
        /*02cc*/ 	.word	0x00000078
        /*02d0*/ 	.short	0x0100
        /*02d2*/ 	.byte	0x05
	.zero		1


	//   ....[31]....
        /*02d4*/ 	.word	0x000007c0
        /*02d8*/ 	.word	0x000000ff
        /*02dc*/ 	.word	0x00000100
        /*02e0*/ 	.short	0x0100
        /*02e2*/ 	.byte	0x05
	.zero		1


	//   ....[32]....
        /*02e4*/ 	.word	0x000007d0
        /*02e8*/ 	.word	0x000000ff
        /*02ec*/ 	.word	0x00000080
        /*02f0*/ 	.short	0x0100
        /*02f2*/ 	.byte	0x05
	.zero		1


	//   ....[33]....
        /*02f4*/ 	.word	0x000007e0
        /*02f8*/ 	.word	0x000000ff
        /*02fc*/ 	.word	0x00000108
        /*0300*/ 	.short	0x0100
        /*0302*/ 	.byte	0x05
	.zero		1


	//   ....[34]....
        /*0304*/ 	.word	0x00000920
        /*0308*/ 	.word	0x000000ff
        /*030c*/ 	.word	0x00000110
        /*0310*/ 	.short	0x0100
        /*0312*/ 	.byte	0x06
	.zero		1


	//   ....[35]....
        /*0314*/ 	.word	0x00000930
        /*0318*/ 	.word	0x000000ff
        /*031c*/ 	.word	0x00000118
        /*0320*/ 	.short	0x0100
        /*0322*/ 	.byte	0x06
	.zero		1


	//   ....[36]....
        /*0324*/ 	.word	0x00000a20
        /*0328*/ 	.word	0x000000ff
        /*032c*/ 	.word	0x00000120
        /*0330*/ 	.short	0x0100
        /*0332*/ 	.byte	0x05
	.zero		1


	//   ....[37]....
        /*0334*/ 	.word	0x00000a30
        /*0338*/ 	.word	0x000000ff
        /*033c*/ 	.word	0x00000128
        /*0340*/ 	.short	0x0100
        /*0342*/ 	.byte	0x05
	.zero		1


	//   ....[38]....
        /*0344*/ 	.word	0x00000b70
        /*0348*/ 	.word	0x000000ff
        /*034c*/ 	.word	0x00000130
        /*0350*/ 	.short	0x0100
        /*0352*/ 	.byte	0x05
	.zero		1


	//   ....[39]....
        /*0354*/ 	.word	0x00000b80
        /*0358*/ 	.word	0x000000ff
        /*035c*/ 	.word	0x00000140
        /*0360*/ 	.short	0x0100
        /*0362*/ 	.byte	0x05
	.zero		1


	//   ....[40]....
        /*0364*/ 	.word	0x00000b90
        /*0368*/ 	.word	0x000000ff
        /*036c*/ 	.word	0x00000138
        /*0370*/ 	.short	0x0100
        /*0372*/ 	.byte	0x05
	.zero		1


	//   ....[41]....
        /*0374*/ 	.word	0x00000ba0
        /*0378*/ 	.word	0x000000ff
        /*037c*/ 	.word	0x00000148
        /*0380*/ 	.short	0x0100
        /*0382*/ 	.byte	0x05
	.zero		1


	//   ....[42]....
        /*0384*/ 	.word	0x00000cd0
        /*0388*/ 	.word	0x000000ff
        /*038c*/ 	.word	0x00000150
        /*0390*/ 	.short	0x0100
        /*0392*/ 	.byte	0x06
	.zero		1


	//   ....[43]....
        /*0394*/ 	.word	0x00000ce0
        /*0398*/ 	.word	0x000000ff
        /*039c*/ 	.word	0x00000170
        /*03a0*/ 	.short	0x0100
        /*03a2*/ 	.byte	0x06
	.zero		1


	//   ....[44]....
        /*03a4*/ 	.word	0x00000cf0
        /*03a8*/ 	.word	0x000000ff
        /*03ac*/ 	.word	0x00000158
        /*03b0*/ 	.short	0x0100
        /*03b2*/ 	.byte	0x06
	.zero		1


	//   ....[45]....
        /*03b4*/ 	.word	0x00000d00
        /*03b8*/ 	.word	0x000000ff
        /*03bc*/ 	.word	0x00000178
        /*03c0*/ 	.short	0x0100
        /*03c2*/ 	.byte	0x06
	.zero		1


	//   ....[46]....
        /*03c4*/ 	.word	0x00000d10
        /*03c8*/ 	.word	0x000000ff
        /*03cc*/ 	.word	0x00000160
        /*03d0*/ 	.short	0x0100
        /*03d2*/ 	.byte	0x06
	.zero		1


	//   ....[47]....
        /*03d4*/ 	.word	0x00000d20
        /*03d8*/ 	.word	0x000000ff
        /*03dc*/ 	.word	0x00000180
        /*03e0*/ 	.short	0x0100
        /*03e2*/ 	.byte	0x06
	.zero		1


	//   ....[48]....
        /*03e4*/ 	.word	0x00000d30
        /*03e8*/ 	.word	0x000000ff
        /*03ec*/ 	.word	0x00000168
        /*03f0*/ 	.short	0x0100
        /*03f2*/ 	.byte	0x06
	.zero		1


	//   ....[49]....
        /*03f4*/ 	.word	0x00000d40
        /*03f8*/ 	.word	0x000000ff
        /*03fc*/ 	.word	0x00000188
        /*0400*/ 	.short	0x0100
        /*0402*/ 	.byte	0x06
	.zero		1


	//   ....[50]....
        /*0404*/ 	.word	0x00000e30
        /*0408*/ 	.word	0x000000ff
        /*040c*/ 	.word	0x00000190
        /*0410*/ 	.short	0x0100
        /*0412*/ 	.byte	0x05
	.zero		1


	//   ....[51]....
        /*0414*/ 	.word	0x00000e40
        /*0418*/ 	.word	0x000000ff
        /*041c*/ 	.word	0x000001a0
        /*0420*/ 	.short	0x0100
        /*0422*/ 	.byte	0x05
	.zero		1


	//   ....[52]....
        /*0424*/ 	.word	0x00000e50
        /*0428*/ 	.word	0x000000ff
        /*042c*/ 	.word	0x00000198
        /*0430*/ 	.short	0x0100
        /*0432*/ 	.byte	0x05
	.zero		1


	//   ....[53]....
        /*0434*/ 	.word	0x00000e60
        /*0438*/ 	.word	0x000000ff
        /*043c*/ 	.word	0x000001a8
        /*0440*/ 	.short	0x0100
        /*0442*/ 	.byte	0x05
	.zero		1


	//   ....[54]....
        /*0444*/ 	.word	0x00001730
        /*0448*/ 	.word	0x00000003
        /*044c*/ 	.word	0x000001a0
        /*0450*/ 	.short	0x010a
        /*0452*/ 	.byte	0xff
	.zero		1


	//   ....[55]....
        /*0454*/ 	.word	0x00001760
        /*0458*/ 	.word	0x00000003
        /*045c*/ 	.word	0x00000190
        /*0460*/ 	.short	0x0101
        /*0462*/ 	.byte	0xff
	.zero		1


	//   ....[56]....
        /*0464*/ 	.word	0x00001830
        /*0468*/ 	.word	0x000000ff
        /*046c*/ 	.word	0x00000088
        /*0470*/ 	.short	0x010a
        /*0472*/ 	.byte	0x08
	.zero		1


	//   ....[57]....
        /*0474*/ 	.word	0x000018d0
        /*0478*/ 	.word	0x000000ff
        /*047c*/ 	.word	0x00000088
        /*0480*/ 	.short	0x010a
        /*0482*/ 	.byte	0x21
	.zero		1


	//   ....[58]....
        /*0484*/ 	.word	0x00001a20
        /*0488*/ 	.word	0x000000ff
        /*048c*/ 	.word	0x00000088
        /*0490*/ 	.short	0x010a
        /*0492*/ 	.byte	0x08
	.zero		1


	//   ....[59]....
        /*0494*/ 	.word	0x00001b30
        /*0498*/ 	.word	0x000000ff
        /*049c*/ 	.word	0x00000128
        /*04a0*/ 	.short	0x0101
        /*04a2*/ 	.byte	0x04
	.zero		1


	//   ....[60]....
        /*04a4*/ 	.word	0x00001b50
        /*04a8*/ 	.word	0x000000ff
        /*04ac*/ 	.word	0x00000088
        /*04b0*/ 	.short	0x010a
        /*04b2*/ 	.byte	0x08
	.zero		1


	//   ....[61]....
        /*04b4*/ 	.word	0x00001bd0
        /*04b8*/ 	.word	0x000000ff
        /*04bc*/ 	.word	0x00000088
        /*04c0*/ 	.short	0x010a
        /*04c2*/ 	.byte	0x11
	.zero		1


	//   ....[62]....
        /*04c4*/ 	.word	0x00001d20
        /*04c8*/ 	.word	0x000000ff
        /*04cc*/ 	.word	0x00000088
        /*04d0*/ 	.short	0x010a
        /*04d2*/ 	.byte	0x08
	.zero		1


	//   ....[63]....
        /*04d4*/ 	.word	0x00001e60
        /*04d8*/ 	.word	0x00000002
        /*04dc*/ 	.word	0x00000130
        /*04e0*/ 	.short	0x010a
        /*04e2*/ 	.byte	0xff
	.zero		1


	//   ....[64]....
        /*04e4*/ 	.word	0x00001f20
        /*04e8*/ 	.word	0x00000002
        /*04ec*/ 	.word	0x00000000
        /*04f0*/ 	.short	0x0101
        /*04f2*/ 	.byte	0xff
	.zero		1


	//   ....[65]....
        /*04f4*/ 	.word	0x00002480
        /*04f8*/ 	.word	0x000000ff
        /*04fc*/ 	.word	0x00000000
        /*0500*/ 	.short	0x010a
        /*0502*/ 	.byte	0x05
	.zero		1


	//   ....[66]....
        /*0504*/ 	.word	0x00002510
        /*0508*/ 	.word	0x000000ff
        /*050c*/ 	.word	0x00000000
        /*0510*/ 	.short	0x010a
        /*0512*/ 	.byte	0x05
	.zero		1


	//   ....[67]....
        /*0514*/ 	.word	0x000025a0
        /*0518*/ 	.word	0x000000ff
        /*051c*/ 	.word	0x00000000
        /*0520*/ 	.short	0x010a
        /*0522*/ 	.byte	0x05
	.zero		1


	//   ....[68]....
        /*0524*/ 	.word	0x00002630
        /*0528*/ 	.word	0x000000ff
        /*052c*/ 	.word	0x00000000
        /*0530*/ 	.short	0x010a
        /*0532*/ 	.byte	0x05
	.zero		1


	//   ....[69]....
        /*0534*/ 	.word	0x000026c0
        /*0538*/ 	.word	0x000000ff
        /*053c*/ 	.word	0x00000000
        /*0540*/ 	.short	0x010a
        /*0542*/ 	.byte	0x05
	.zero		1


	//   ....[70]....
        /*0544*/ 	.word	0x00002750
        /*0548*/ 	.word	0x000000ff
        /*054c*/ 	.word	0x00000000
        /*0550*/ 	.short	0x010a
        /*0552*/ 	.byte	0x05
	.zero		1


	//   ....[71]....
        /*0554*/ 	.word	0x000027e0
        /*0558*/ 	.word	0x000000ff
        /*055c*/ 	.word	0x00000000
        /*0560*/ 	.short	0x010a
        /*0562*/ 	.byte	0x05
	.zero		1


	//   ....[72]....
        /*0564*/ 	.word	0x00002870
        /*0568*/ 	.word	0x000000ff
        /*056c*/ 	.word	0x00000000
        /*0570*/ 	.short	0x010a
        /*0572*/ 	.byte	0x05
	.zero		1


	//   ....[73]....
        /*0574*/ 	.word	0x00002900
        /*0578*/ 	.word	0x000000ff
        /*057c*/ 	.word	0x00000000
        /*0580*/ 	.short	0x010a
        /*0582*/ 	.byte	0x05
	.zero		1


	//   ....[74]....
        /*0584*/ 	.word	0x00002990
        /*0588*/ 	.word	0x000000ff
        /*058c*/ 	.word	0x00000000
        /*0590*/ 	.short	0x010a
        /*0592*/ 	.byte	0x05
	.zero		1


	//   ....[75]....
        /*0594*/ 	.word	0x00002a20
        /*0598*/ 	.word	0x000000ff
        /*059c*/ 	.word	0x00000000
        /*05a0*/ 	.short	0x010a
        /*05a2*/ 	.byte	0x05
	.zero		1


	//   ....[76]....
        /*05a4*/ 	.word	0x00002ab0
        /*05a8*/ 	.word	0x000000ff
        /*05ac*/ 	.word	0x00000000
        /*05b0*/ 	.short	0x010a
        /*05b2*/ 	.byte	0x05
	.zero		1


	//   ....[77]....
        /*05b4*/ 	.word	0x00002b40
        /*05b8*/ 	.word	0x000000ff
        /*05bc*/ 	.word	0x00000000
        /*05c0*/ 	.short	0x010a
        /*05c2*/ 	.byte	0x05
	.zero		1


	//   ....[78]....
        /*05c4*/ 	.word	0x00002bd0
        /*05c8*/ 	.word	0x000000ff
        /*05cc*/ 	.word	0x00000000
        /*05d0*/ 	.short	0x010a
        /*05d2*/ 	.byte	0x05
	.zero		1


	//   ....[79]....
        /*05d4*/ 	.word	0x00002c60
        /*05d8*/ 	.word	0x000000ff
        /*05dc*/ 	.word	0x00000000
        /*05e0*/ 	.short	0x010a
        /*05e2*/ 	.byte	0x05
	.zero		1


	//   ....[80]....
        /*05e4*/ 	.word	0x00002cf0
        /*05e8*/ 	.word	0x000000ff
        /*05ec*/ 	.word	0x00000000
        /*05f0*/ 	.short	0x010a
        /*05f2*/ 	.byte	0x05
	.zero		1


	//   ....[81]....
        /*05f4*/ 	.word	0x00002d90
        /*05f8*/ 	.word	0x00000000
        /*05fc*/ 	.word	0x00000000
        /*0600*/ 	.short	0x010a
        /*0602*/ 	.byte	0xff
	.zero		1


	//   ....[82]....
        /*0604*/ 	.word	0x00002eb0
        /*0608*/ 	.word	0x00000000
        /*060c*/ 	.word	0x00000190
        /*0610*/ 	.short	0x010a
        /*0612*/ 	.byte	0xff
	.zero		1


	//   ....[83]....
        /*0614*/ 	.word	0x00002f10
        /*0618*/ 	.word	0x00000004
        /*061c*/ 	.word	0x00000000
        /*0620*/ 	.short	0x0101
        /*0622*/ 	.byte	0xff
	.zero		1


	//   ....[84]....
        /*0624*/ 	.word	0x00002f30
        /*0628*/ 	.word	0x000000ff
        /*062c*/ 	.word	0x00000140
        /*0630*/ 	.short	0x010a
        /*0632*/ 	.byte	0x05
	.zero		1


	//   ....[85]....
        /*0634*/ 	.word	0x00003050
        /*0638*/ 	.word	0x00000000
        /*063c*/ 	.word	0x00000130
        /*0640*/ 	.short	0x010a
        /*0642*/ 	.byte	0xff
	.zero		1


	//   ....[86]....
        /*0644*/ 	.word	0x00003160
        /*0648*/ 	.word	0x00000000
        /*064c*/ 	.word	0x00000000
        /*0650*/ 	.short	0x0101
        /*0652*/ 	.byte	0xff
	.zero		1


	//   ....[87]....
        /*0654*/ 	.word	0x000031f0
        /*0658*/ 	.word	0x000000ff
        /*065c*/ 	.word	0x00000140
        /*0660*/ 	.short	0x0106
        /*0662*/ 	.byte	0x05
	.zero		1


	//   ....[88]....
        /*0664*/ 	.word	0x00003210
        /*0668*/ 	.word	0x000000ff
        /*066c*/ 	.word	0x00000140
        /*0670*/ 	.short	0x010a
        /*0672*/ 	.byte	0x05
	.zero		1


	//   ....[89]....
        /*0674*/ 	.word	0x000032a0
        /*0678*/ 	.word	0x000000ff
        /*067c*/ 	.word	0x00000140
        /*0680*/ 	.short	0x0106
        /*0682*/ 	.byte	0x04
	.zero		1


	//   ....[90]....
        /*0684*/ 	.word	0x000032e0
        /*0688*/ 	.word	0x00000000
        /*068c*/ 	.word	0x00000140
        /*0690*/ 	.short	0x010a
        /*0692*/ 	.byte	0xff
	.zero		1


	//   ....[91]....
        /*0694*/ 	.word	0x000037c0
        /*0698*/ 	.word	0x00000000
        /*069c*/ 	.word	0x00000130
        /*06a0*/ 	.short	0x010a
        /*06a2*/ 	.byte	0xff
	.zero		1


	//   ....[92]....
        /*06a4*/ 	.word	0x000038d0
        /*06a8*/ 	.word	0x00000003
        /*06ac*/ 	.word	0x00000000
        /*06b0*/ 	.short	0x0101
        /*06b2*/ 	.byte	0xff
	.zero		1


	//   ....[93]....
        /*06b4*/ 	.word	0x000038e0
        /*06b8*/ 	.word	0x000000ff
        /*06bc*/ 	.word	0x00000000
        /*06c0*/ 	.short	0x010a
        /*06c2*/ 	.byte	0x04
	.zero		1


	//   ....[94]....
        /*06c4*/ 	.word	0x00003900
        /*06c8*/ 	.word	0x000000ff
        /*06cc*/ 	.word	0x00000170
        /*06d0*/ 	.short	0x010a
        /*06d2*/ 	.byte	0x08
	.zero		1


	//   ....[95]....
        /*06d4*/ 	.word	0x000039d0
        /*06d8*/ 	.word	0x000000ff
        /*06dc*/ 	.word	0x00000000
        /*06e0*/ 	.short	0x010a
        /*06e2*/ 	.byte	0x07
	.zero		1


	//   ....[96]....
        /*06e4*/ 	.word	0x00003b10
        /*06e8*/ 	.word	0x000000ff
        /*06ec*/ 	.word	0x00000000
        /*06f0*/ 	.short	0x010a
        /*06f2*/ 	.byte	0x04
	.zero		1


	//   ....[97]....
        /*06f4*/ 	.word	0x00003d00
        /*06f8*/ 	.word	0x000000ff
        /*06fc*/ 	.word	0x00000000
        /*0700*/ 	.short	0x010a
        /*0702*/ 	.byte	0x05
	.zero		1


	//   ....[98]....
        /*0704*/ 	.word	0x00003d90
        /*0708*/ 	.word	0x000000ff
        /*070c*/ 	.word	0x00000000
        /*0710*/ 	.short	0x010a
        /*0712*/ 	.byte	0x05
	.zero		1


	//   ....[99]....
        /*0714*/ 	.word	0x00003e20
        /*0718*/ 	.word	0x000000ff
        /*071c*/ 	.word	0x00000000
        /*0720*/ 	.short	0x010a
        /*0722*/ 	.byte	0x05
	.zero		1


	//   ....[100]....
        /*0724*/ 	.word	0x00003eb0
        /*0728*/ 	.word	0x000000ff
        /*072c*/ 	.word	0x00000000
        /*0730*/ 	.short	0x010a
        /*0732*/ 	.byte	0x07
	.zero		1


	//   ....[101]....
        /*0734*/ 	.word	0x000042f0
        /*0738*/ 	.word	0x00000000
        /*073c*/ 	.word	0x00000130
        /*0740*/ 	.short	0x010a
        /*0742*/ 	.byte	0xff
	.zero		1


	//   ....[102]....
        /*0744*/ 	.word	0x000043e0
        /*0748*/ 	.word	0x00000000
        /*074c*/ 	.word	0x00000000
        /*0750*/ 	.short	0x0101
        /*0752*/ 	.byte	0xff
	.zero		1


	//   ....[103]....
        /*0754*/ 	.word	0x00004700
        /*0758*/ 	.word	0x000000ff
        /*075c*/ 	.word	0x00000128
        /*0760*/ 	.short	0x010a
        /*0762*/ 	.byte	0x06
	.zero		1


	//   ....[104]....
        /*0764*/ 	.word	0x00004880
        /*0768*/ 	.word	0x000000ff
        /*076c*/ 	.word	0x00000118
        /*0770*/ 	.short	0x010a
        /*0772*/ 	.byte	0x06
	.zero		1


	//   ....[105]....
        /*0774*/ 	.word	0x00004bb0
        /*0778*/ 	.word	0x000000ff
        /*077c*/ 	.word	0x00000110
        /*0780*/ 	.short	0x010b
        /*0782*/ 	.byte	0x06
	.zero		1


	//   ....[106]....
        /*0784*/ 	.word	0x00004bd0
        /*0788*/ 	.word	0x000000ff
        /*078c*/ 	.word	0x00000000
        /*0790*/ 	.short	0x0101
        /*0792*/ 	.byte	0x25
	.zero		1


	//   ....[107]....
        /*0794*/ 	.word	0x00004c10
        /*0798*/ 	.word	0x00000000
        /*079c*/ 	.word	0x00000118
        /*07a0*/ 	.short	0x010a
        /*07a2*/ 	.byte	0xff
	.zero		1


	//   ....[108]....
        /*07a4*/ 	.word	0x00004f40
        /*07a8*/ 	.word	0x00000000
        /*07ac*/ 	.word	0x00000130
        /*07b0*/ 	.short	0x010a
        /*07b2*/ 	.byte	0xff
	.zero		1


	//   ....[109]....
        /*07b4*/ 	.word	0x00005050
        /*07b8*/ 	.word	0x00000000
        /*07bc*/ 	.word	0x00000000
        /*07c0*/ 	.short	0x0101
        /*07c2*/ 	.byte	0xff
	.zero		1


	//   ....[110]....
        /*07c4*/ 	.word	0x000059f0
        /*07c8*/ 	.word	0x000000ff
        /*07cc*/ 	.word	0x00000110
        /*07d0*/ 	.short	0x010a
        /*07d2*/ 	.byte	0x2b
	.zero		1


	//   ....[111]....
        /*07d4*/ 	.word	0x00005a00
        /*07d8*/ 	.word	0x0000009c
        /*07dc*/ 	.word	0x00000150
        /*07e0*/ 	.short	0x010a
        /*07e2*/ 	.byte	0xff
	.zero		1


	//   ....[112]....
        /*07e4*/ 	.word	0x00005b90
        /*07e8*/ 	.word	0x000000ff
        /*07ec*/ 	.word	0x00000110
        /*07f0*/ 	.short	0x010a
        /*07f2*/ 	.byte	0x2b
	.zero		1


	//   ....[113]....
        /*07f4*/ 	.word	0x00005c90
        /*07f8*/ 	.word	0x000000ff
        /*07fc*/ 	.word	0x00000000
        /*0800*/ 	.short	0x0101
        /*0802*/ 	.byte	0x04
	.zero		1


	//   ....[114]....
        /*0804*/ 	.word	0x00005cf0
        /*0808*/ 	.word	0x0000009c
        /*080c*/ 	.word	0x00000150
        /*0810*/ 	.short	0x010a
        /*0812*/ 	.byte	0xff
	.zero		1


	//   ....[115]....
        /*0814*/ 	.word	0x000060b0
        /*0818*/ 	.word	0x000000ff
        /*081c*/ 	.word	0x00000000
        /*0820*/ 	.short	0x0101
        /*0822*/ 	.byte	0x05
	.zero		1


	//   ....[116]....
        /*0824*/ 	.word	0x00007160
        /*0828*/ 	.word	0x00000003
        /*082c*/ 	.word	0x000001a0
        /*0830*/ 	.short	0x010a
        /*0832*/ 	.byte	0xff
	.zero		1


	//   ....[117]....
        /*0834*/ 	.word	0x000071c0
        /*0838*/ 	.word	0x00000002
        /*083c*/ 	.word	0x00000088
        /*0840*/ 	.short	0x010a
        /*0842*/ 	.byte	0xff
	.zero		1


	//   ....[118]....
        /*0844*/ 	.word	0x00007220
        /*0848*/ 	.word	0x00000002
        /*084c*/ 	.word	0x00000088
        /*0850*/ 	.short	0x010a
        /*0852*/ 	.byte	0xff
	.zero		1


	//   ....[119]....
        /*0854*/ 	.word	0x00007270
        /*0858*/ 	.word	0x00000002
        /*085c*/ 	.word	0x00000130
        /*0860*/ 	.short	0x010a
        /*0862*/ 	.byte	0xff
	.zero		1


	//   ....[120]....
        /*0864*/ 	.word	0x000072d0
        /*0868*/ 	.word	0x00000000
        /*086c*/ 	.word	0x00000000
        /*0870*/ 	.short	0x010a
        /*0872*/ 	.byte	0xff
	.zero		1


	//   ....[121]....
        /*0874*/ 	.word	0x00007330
        /*0878*/ 	.word	0x00000000
        /*087c*/ 	.word	0x00000000
        /*0880*/ 	.short	0x010a
        /*0882*/ 	.byte	0xff
	.zero		1


	//   ....[122]....
        /*0884*/ 	.word	0x00007390
        /*0888*/ 	.word	0x00000000
        /*088c*/ 	.word	0x00000000
        /*0890*/ 	.short	0x010a
        /*0892*/ 	.byte	0xff
	.zero		1


	//   ....[123]....
        /*0894*/ 	.word	0x000073f0
        /*0898*/ 	.word	0x00000000
        /*089c*/ 	.word	0x00000000
        /*08a0*/ 	.short	0x010a
        /*08a2*/ 	.byte	0xff
	.zero		1


	//   ....[124]....
        /*08a4*/ 	.word	0x00007450
        /*08a8*/ 	.word	0x00000000
        /*08ac*/ 	.word	0x00000000
        /*08b0*/ 	.short	0x010a
        /*08b2*/ 	.byte	0xff
	.zero		1


	//   ....[125]....
        /*08b4*/ 	.word	0x000074b0
        /*08b8*/ 	.word	0x00000000
        /*08bc*/ 	.word	0x00000000
        /*08c0*/ 	.short	0x010a
        /*08c2*/ 	.byte	0xff
	.zero		1


	//   ....[126]....
        /*08c4*/ 	.word	0x00007510
        /*08c8*/ 	.word	0x00000000
        /*08cc*/ 	.word	0x00000000
        /*08d0*/ 	.short	0x010a
        /*08d2*/ 	.byte	0xff
	.zero		1


	//   ....[127]....
        /*08d4*/ 	.word	0x00007570
        /*08d8*/ 	.word	0x00000000
        /*08dc*/ 	.word	0x00000000
        /*08e0*/ 	.short	0x010a
        /*08e2*/ 	.byte	0xff
	.zero		1


	//   ....[128]....
        /*08e4*/ 	.word	0x000075d0
        /*08e8*/ 	.word	0x00000000
        /*08ec*/ 	.word	0x00000000
        /*08f0*/ 	.short	0x010a
        /*08f2*/ 	.byte	0xff
	.zero		1


	//   ....[129]....
        /*08f4*/ 	.word	0x00007630
        /*08f8*/ 	.word	0x00000000
        /*08fc*/ 	.word	0x00000000
        /*0900*/ 	.short	0x010a
        /*0902*/ 	.byte	0xff
	.zero		1


	//   ....[130]....
        /*0904*/ 	.word	0x00007690
        /*0908*/ 	.word	0x00000000
        /*090c*/ 	.word	0x00000000
        /*0910*/ 	.short	0x010a
        /*0912*/ 	.byte	0xff
	.zero		1


	//   ....[131]....
        /*0914*/ 	.word	0x000076f0
        /*0918*/ 	.word	0x00000000
        /*091c*/ 	.word	0x00000000
        /*0920*/ 	.short	0x010a
        /*0922*/ 	.byte	0xff
	.zero		1


	//   ....[132]....
        /*0924*/ 	.word	0x00007750
        /*0928*/ 	.word	0x00000000
        /*092c*/ 	.word	0x00000000
        /*0930*/ 	.short	0x010a
        /*0932*/ 	.byte	0xff
	.zero		1


	//   ....[133]....
        /*0934*/ 	.word	0x000077b0
        /*0938*/ 	.word	0x00000000
        /*093c*/ 	.word	0x00000000
        /*0940*/ 	.short	0x010a
        /*0942*/ 	.byte	0xff
	.zero		1


	//   ....[134]....
        /*0944*/ 	.word	0x00007810
        /*0948*/ 	.word	0x00000000
        /*094c*/ 	.word	0x00000000
        /*0950*/ 	.short	0x010a
        /*0952*/ 	.byte	0xff
	.zero		1


	//   ....[135]....
        /*0954*/ 	.word	0x00007870
        /*0958*/ 	.word	0x00000000
        /*095c*/ 	.word	0x00000000
        /*0960*/ 	.short	0x010a
        /*0962*/ 	.byte	0xff
	.zero		1


	//   ....[136]....
        /*0964*/ 	.word	0x000078c0
        /*0968*/ 	.word	0x00000000
        /*096c*/ 	.word	0x00000190
        /*0970*/ 	.short	0x010a
        /*0972*/ 	.byte	0xff
	.zero		1


	//   ....[137]....
        /*0974*/ 	.word	0x00007920
        /*0978*/ 	.word	0x00000000
        /*097c*/ 	.word	0x00000140
        /*0980*/ 	.short	0x010a
        /*0982*/ 	.byte	0xff
	.zero		1


	//   ....[138]....
        /*0984*/ 	.word	0x00007970
        /*0988*/ 	.word	0x00000000
        /*098c*/ 	.word	0x00000130
        /*0990*/ 	.short	0x010a
        /*0992*/ 	.byte	0xff
	.zero		1


	//   ....[139]....
        /*0994*/ 	.word	0x000079d0
        /*0998*/ 	.word	0x00000000
        /*099c*/ 	.word	0x00000140
        /*09a0*/ 	.short	0x010a
        /*09a2*/ 	.byte	0xff
	.zero		1


	//   ....[140]....
        /*09a4*/ 	.word	0x00007a20
        /*09a8*/ 	.word	0x00000000
        /*09ac*/ 	.word	0x00000130
        /*09b0*/ 	.short	0x010a
        /*09b2*/ 	.byte	0xff
	.zero		1


	//   ....[141]....
        /*09b4*/ 	.word	0x00007a80
        /*09b8*/ 	.word	0x00000003
        /*09bc*/ 	.word	0x00000170
        /*09c0*/ 	.short	0x010a
        /*09c2*/ 	.byte	0xff
	.zero		1


	//   ....[142]....
        /*09c4*/ 	.word	0x00007ae0
        /*09c8*/ 	.word	0x00000000
        /*09cc*/ 	.word	0x00000000
        /*09d0*/ 	.short	0x010a
        /*09d2*/ 	.byte	0xff
	.zero		1


	//   ....[143]....
        /*09d4*/ 	.word	0x00007b40
        /*09d8*/ 	.word	0x00000000
        /*09dc*/ 	.word	0x00000000
        /*09e0*/ 	.short	0x010a
        /*09e2*/ 	.byte	0xff
	.zero		1


	//   ....[144]....
        /*09e4*/ 	.word	0x00007ba0
        /*09e8*/ 	.word	0x00000000
        /*09ec*/ 	.word	0x00000000
        /*09f0*/ 	.short	0x010a
        /*09f2*/ 	.byte	0xff
	.zero		1


	//   ....[145]....
        /*09f4*/ 	.word	0x00007c00
        /*09f8*/ 	.word	0x00000000
        /*09fc*/ 	.word	0x00000000
        /*0a00*/ 	.short	0x010a
        /*0a02*/ 	.byte	0xff
	.zero		1


	//   ....[146]....
        /*0a04*/ 	.word	0x00007c60
        /*0a08*/ 	.word	0x00000000
        /*0a0c*/ 	.word	0x00000000
        /*0a10*/ 	.short	0x010a
        /*0a12*/ 	.byte	0xff
	.zero		1


	//   ....[147]....
        /*0a14*/ 	.word	0x00007cb0
        /*0a18*/ 	.word	0x00000000
        /*0a1c*/ 	.word	0x00000130
        /*0a20*/ 	.short	0x010a
        /*0a22*/ 	.byte	0xff
	.zero		1


	//   ....[148]....
        /*0a24*/ 	.word	0x00007d10
        /*0a28*/ 	.word	0x00000000
        /*0a2c*/ 	.word	0x00000128
        /*0a30*/ 	.short	0x010a
        /*0a32*/ 	.byte	0xff
	.zero		1


	//   ....[149]....
        /*0a34*/ 	.word	0x00007d70
        /*0a38*/ 	.word	0x00000003
        /*0a3c*/ 	.word	0x00000118
        /*0a40*/ 	.short	0x010a
        /*0a42*/ 	.byte	0xff
	.zero		1


	//   ....[150]....
        /*0a44*/ 	.word	0x00007dc0
        /*0a48*/ 	.word	0x00000000
        /*0a4c*/ 	.word	0x00000130
        /*0a50*/ 	.short	0x010a
        /*0a52*/ 	.byte	0xff
	.zero		1


	//   ....[151]....
        /*0a54*/ 	.word	0x00007e20
        /*0a58*/ 	.word	0x00000000
        /*0a5c*/ 	.word	0x00000110
        /*0a60*/ 	.short	0x010a
        /*0a62*/ 	.byte	0xff
	.zero		1


	//   ....[152]....
        /*0a64*/ 	.word	0x00007e70
        /*0a68*/ 	.word	0x0000009c
        /*0a6c*/ 	.word	0x00000150
        /*0a70*/ 	.short	0x010a
        /*0a72*/ 	.byte	0xff
	.zero		1


	//----- nvinfo : EIATTR_NUM_MBARRIERS
	.align		4
.L_47:
        /*0a74*/ 	.byte	0x03, 0x38
        /*0a76*/ 	.short	0x0036


	//----- nvinfo : EIATTR_EXIT_INSTR_OFFSETS
	.align		4
        /*0a78*/ 	.byte	0x04, 0x1c
        /*0a7a*/ 	.short	(.L_49 - .L_48)


	//   ....[0]....
.L_48:
        /*0a7c*/ 	.word	0x00002dc0


	//   ....[1]....
        /*0a80*/ 	.word	0x000032b0


	//   ....[2]....
        /*0a84*/ 	.word	0x00003310


	//   ....[3]....
        /*0a88*/ 	.word	0x00004110


	//   ....[4]....
        /*0a8c*/ 	.word	0x00004c40


	//   ....[5]....
        /*0a90*/ 	.word	0x00004c80


	//   ....[6]....
        /*0a94*/ 	.word	0x00007150


	//----- nvinfo : EIATTR_MAX_THREADS
	.align		4
.L_49:
        /*0a98*/ 	.byte	0x04, 0x05
        /*0a9a*/ 	.short	(.L_51 - .L_50)
.L_50:
        /*0a9c*/ 	.word	0x00000100
        /*0aa0*/ 	.word	0x00000001
        /*0aa4*/ 	.word	0x00000001


	//----- nvinfo : EIATTR_CRS_STACK_SIZE
	.align		4
.L_51:
        /*0aa8*/ 	.byte	0x04, 0x1e
        /*0aaa*/ 	.short	(.L_53 - .L_52)
.L_52:
        /*0aac*/ 	.word	0x00000000


	//----- nvinfo : EIATTR_CBANK_PARAM_SIZE
	.align		4
.L_53:
        /*0ab0*/ 	.byte	0x03, 0x19
        /*0ab2*/ 	.short	0x0800


	//----- nvinfo : EIATTR_PARAM_CBANK
	.align		4
        /*0ab4*/ 	.byte	0x04, 0x0a
        /*0ab6*/ 	.short	(.L_55 - .L_54)
	.align		4
.L_54:
        /*0ab8*/ 	.word	index@(.nv.constant0._ZN7cutlass13device_kernelINS_4gemm6kernel13GemmUniversalIN4cute5tupleIJiiiiEEENS1_10collective13CollectiveMmaINS1_35MainloopSm100TmaUmmaWarpSpecializedILi17ELi2ELi4ENS5_IJNS4_1CILi1EEESB_SB_EEEEENS5_IJNSA_ILi128EEENSA_ILi64EEESF_EEENS_12float_e5m2_tENS5_IJSB_llEEENS_12float_e4m3_tESI_NS4_8TiledMMAINS4_8MMA_AtomIJNS4_10MMA_TraitsINS4_19SM100_MMA_F8F6F4_SSEJSH_SJ_fSE_SF_NS4_17integral_constantINS4_4UMMA5MajorELSQ_1EEESR_NSO_INSP_7ScaleInELSS_0EEEST_EEEEEENS4_6LayoutISC_NS5_IJNSA_ILi0EEESX_SX_EEEEENS5_IJNS4_10UnderscoreES10_S10_EEEEENS4_13SM90_TMA_LOADENS4_14ComposedLayoutINS4_7SwizzleILi3ELi4ELi3EEENS4_18smem_ptr_flag_bitsILi8EEENSW_INS5_IJSE_NSA_ILi8EEEEEENS5_IJSB_SE_EEEEEEEvNS4_8identityES13_NS14_INS15_ILi2ELi4ELi3EEES18_NSW_INS5_IJSF_S19_EEENS5_IJSB_SF_EEEEEEEvS1E_EENS_8epilogue10collective18CollectiveEpilogueINS1L_23Sm100TmaWarpSpecializedILi1ELi1ELi64ELb0ELb0EEEJSG_NS5_IJNSW_ISE_SB_EENSW_ISF_SB_EEEEESH_NS5_IJlSB_lEEESH_S1T_NS1L_6fusion15FusionCallbacksIS1P_NS1U_17LinearCombinationISH_fSH_fLNS_15FloatRoundStyleE2EEESG_S1S_JEEENS4_5SM1004TMEM4LOAD26SM100_TMEM_LOAD_32dp32b64xES13_NS14_IS1F_S18_NSW_INS5_IJS19_SF_EEENS5_IJSF_SB_EEEEEEENS4_39AutoVectorizingCopyWithAssumedAlignmentILi128EEENS4_14SM90_TMA_STOREES27_S29_S29_EEEvvEEEEvNT_6ParamsE)
        /*0abc*/ 	.short	0x0380
        /*0abe*/ 	.short	0x0800


	//----- nvinfo : EIATTR_SW_WAR
	.align		4
.L_55:
        /*0ac0*/ 	.byte	0x04, 0x36
        /*0ac2*/ 	.short	(.L_57 - .L_56)
.L_56:
        /*0ac4*/ 	.word	0x00000008
.L_57:


//--------------------- .nv.callgraph             --------------------------
	.section	.nv.callgraph,"",@"SHT_CUDA_CALLGRAPH"
	.align	4
	.sectionentsize	8
	.align		4
        /*0000*/ 	.word	0x00000000
	.align		4
        /*0004*/ 	.word	0xffffffff
	.align		4
        /*0008*/ 	.word	index@(_ZN7cutlass13device_kernelINS_4gemm6kernel13GemmUniversalIN4cute5tupleIJiiiiEEENS1_10collective13CollectiveMmaINS1_35MainloopSm100TmaUmmaWarpSpecializedILi17ELi2ELi4ENS5_IJNS4_1CILi1EEESB_SB_EEEEENS5_IJNSA_ILi128EEENSA_ILi64EEESF_EEENS_12float_e5m2_tENS5_IJSB_llEEENS_12float_e4m3_tESI_NS4_8TiledMMAINS4_8MMA_AtomIJNS4_10MMA_TraitsINS4_19SM100_MMA_F8F6F4_SSEJSH_SJ_fSE_SF_NS4_17integral_constantINS4_4UMMA5MajorELSQ_1EEESR_NSO_INSP_7ScaleInELSS_0EEEST_EEEEEENS4_6LayoutISC_NS5_IJNSA_ILi0EEESX_SX_EEEEENS5_IJNS4_10UnderscoreES10_S10_EEEEENS4_13SM90_TMA_LOADENS4_14ComposedLayoutINS4_7SwizzleILi3ELi4ELi3EEENS4_18smem_ptr_flag_bitsILi8EEENSW_INS5_IJSE_NSA_ILi8EEEEEENS5_IJSB_SE_EEEEEEEvNS4_8identityES13_NS14_INS15_ILi2ELi4ELi3EEES18_NSW_INS5_IJSF_S19_EEENS5_IJSB_SF_EEEEEEEvS1E_EENS_8epilogue10collective18CollectiveEpilogueINS1L_23Sm100TmaWarpSpecializedILi1ELi1ELi64ELb0ELb0EEEJSG_NS5_IJNSW_ISE_SB_EENSW_ISF_SB_EEEEESH_NS5_IJlSB_lEEESH_S1T_NS1L_6fusion15FusionCallbacksIS1P_NS1U_17LinearCombinationISH_fSH_fLNS_15FloatRoundStyleE2EEESG_S1S_JEEENS4_5SM1004TMEM4LOAD26SM100_TMEM_LOAD_32dp32b64xES13_NS14_IS1F_S18_NSW_INS5_IJS19_SF_EEENS5_IJSF_SB_EEEEEEENS4_39AutoVectorizingCopyWithAssumedAlignmentILi128EEENS4_14SM90_TMA_STOREES27_S29_S29_EEEvvEEEEvNT_6ParamsE)
	.align		4
        /*000c*/ 	.word	index@(__assertfail)
	.align		4
        /*0010*/ 	.word	0x00000000
	.align		4
        /*0014*/ 	.word	0xfffffffe
	.align		4
        /*0018*/ 	.word	0x00000000
	.align		4
        /*001c*/ 	.word	0xfffffffd
	.align		4
        /*0020*/ 	.word	0x00000000
	.align		4
        /*0024*/ 	.word	0xfffffffc


//--------------------- .nv.constant4             --------------------------
	.section	.nv.constant4,"a",@progbits
	.align	8
	.align		8
.nv.constant4:
        /*0000*/ 	.dword	__assertfail
	.align		8
        /*0008*/ 	.dword	__unnamed_1
	.align		8
        /*0010*/ 	.dword	__unnamed_2
	.align		8
        /*0018*/ 	.dword	_ZN40_INTERNAL_0ce2ce60_4_k_cu_0deafd91_164494cuda3std3__45__cpo5beginE
	.align		8
        /*0020*/ 	.dword	_ZN40_INTERNAL_0ce2ce60_4_k_cu_0deafd91_164494cuda3std3__45__cpo3endE
	.align		8
        /*0028*/ 	.dword	_ZN40_INTERNAL_0ce2ce60_4_k_cu_0deafd91_164494cuda3std3__45__cpo6cbeginE
	.align		8
        /*0030*/ 	.dword	_ZN40_INTERNAL_0ce2ce60_4_k_cu_0deafd91_164494cuda3std3__45__cpo4cendE
	.align		8
        /*0038*/ 	.dword	_ZN40_INTERNAL_0ce2ce60_4_k_cu_0deafd91_164494cuda3std3__442_GLOBAL__N__0ce2ce60_4_k_cu_0deafd91_164496ignoreE
	.align		8
        /*0040*/ 	.dword	_ZN40_INTERNAL_0ce2ce60_4_k_cu_0deafd91_164494cuda3std3__419piecewise_constructE
	.align		8
        /*0048*/ 	.dword	_ZN40_INTERNAL_0ce2ce60_4_k_cu_0deafd91_164494cuda3std3__48in_placeE
	.align		8
        /*0050*/ 	.dword	_ZN40_INTERNAL_0ce2ce60_4_k_cu_0deafd91_164494cuda3std6ranges3__45__cpo4swapE
	.align		8
        /*0058*/ 	.dword	_ZN40_INTERNAL_0ce2ce60_4_k_cu_0deafd91_164494cuda3std6ranges3__45__cpo9iter_moveE
	.align		8
        /*0060*/ 	.dword	_ZN40_INTERNAL_0ce2ce60_4_k_cu_0deafd91_164494cute7productE
	.align		8
        /*0068*/ 	.dword	_ZN40_INTERNAL_0ce2ce60_4_k_cu_0deafd91_164494cute1_E
	.align		8
        /*0070*/ 	.dword	$str$25
	.align		8
        /*0078*/ 	.dword	$str$26
	.align		8
        /*0080*/ 	.dword	$str$27
	.align		8
        /*0088*/ 	.dword	$str$28


//--------------------- .text._ZN7cutlass13device_kernelINS_4gemm6kernel13GemmUniversalIN4cute5tupleIJiiiiEEENS1_10collective13CollectiveMmaINS1_35MainloopSm100TmaUmmaWarpSpecializedILi17ELi2ELi4ENS5_IJNS4_1CILi1EEESB_SB_EEEEENS5_IJNSA_ILi128EEENSA_ILi64EEESF_EEENS_12float_e5m2_tENS5_IJSB_llEEENS_12float_e4m3_tESI_NS4_8TiledMMAINS4_8MMA_AtomIJNS4_10MMA_TraitsINS4_19SM100_MMA_F8F6F4_SSEJSH_SJ_fSE_SF_NS4_17integral_constantINS4_4UMMA5MajorELSQ_1EEESR_NSO_INSP_7ScaleInELSS_0EEEST_EEEEEENS4_6LayoutISC_NS5_IJNSA_ILi0EEESX_SX_EEEEENS5_IJNS4_10UnderscoreES10_S10_EEEEENS4_13SM90_TMA_LOADENS4_14ComposedLayoutINS4_7SwizzleILi3ELi4ELi3EEENS4_18smem_ptr_flag_bitsILi8EEENSW_INS5_IJSE_NSA_ILi8EEEEEENS5_IJSB_SE_EEEEEEEvNS4_8identityES13_NS14_INS15_ILi2ELi4ELi3EEES18_NSW_INS5_IJSF_S19_EEENS5_IJSB_SF_EEEEEEEvS1E_EENS_8epilogue10collective18CollectiveEpilogueINS1L_23Sm100TmaWarpSpecializedILi1ELi1ELi64ELb0ELb0EEEJSG_NS5_IJNSW_ISE_SB_EENSW_ISF_SB_EEEEESH_NS5_IJlSB_lEEESH_S1T_NS1L_6fusion15FusionCallbacksIS1P_NS1U_17LinearCombinationISH_fSH_fLNS_15FloatRoundStyleE2EEESG_S1S_JEEENS4_5SM1004TMEM4LOAD26SM100_TMEM_LOAD_32dp32b64xES13_NS14_IS1F_S18_NSW_INS5_IJS19_SF_EEENS5_IJSF_SB_EEEEEEENS4_39AutoVectorizingCopyWithAssumedAlignmentILi128EEENS4_14SM90_TMA_STOREES27_S29_S29_EEEvvEEEEvNT_6ParamsE --------------------------
	.section	.text._ZN7cutlass13device_kernelINS_4gemm6kernel13GemmUniversalIN4cute5tupleIJiiiiEEENS1_10collective13CollectiveMmaINS1_35MainloopSm100TmaUmmaWarpSpecializedILi17ELi2ELi4ENS5_IJNS4_1CILi1EEESB_SB_EEEEENS5_IJNSA_ILi128EEENSA_ILi64EEESF_EEENS_12float_e5m2_tENS5_IJSB_llEEENS_12float_e4m3_tESI_NS4_8TiledMMAINS4_8MMA_AtomIJNS4_10MMA_TraitsINS4_19SM100_MMA_F8F6F4_SSEJSH_SJ_fSE_SF_NS4_17integral_constantINS4_4UMMA5MajorELSQ_1EEESR_NSO_INSP_7ScaleInELSS_0EEEST_EEEEEENS4_6LayoutISC_NS5_IJNSA_ILi0EEESX_SX_EEEEENS5_IJNS4_10UnderscoreES10_S10_EEEEENS4_13SM90_TMA_LOADENS4_14ComposedLayoutINS4_7SwizzleILi3ELi4ELi3EEENS4_18smem_ptr_flag_bitsILi8EEENSW_INS5_IJSE_NSA_ILi8EEEEEENS5_IJSB_SE_EEEEEEEvNS4_8identityES13_NS14_INS15_ILi2ELi4ELi3EEES18_NSW_INS5_IJSF_S19_EEENS5_IJSB_SF_EEEEEEEvS1E_EENS_8epilogue10collective18CollectiveEpilogueINS1L_23Sm100TmaWarpSpecializedILi1ELi1ELi64ELb0ELb0EEEJSG_NS5_IJNSW_ISE_SB_EENSW_ISF_SB_EEEEESH_NS5_IJlSB_lEEESH_S1T_NS1L_6fusion15FusionCallbacksIS1P_NS1U_17LinearCombinationISH_fSH_fLNS_15FloatRoundStyleE2EEESG_S1S_JEEENS4_5SM1004TMEM4LOAD26SM100_TMEM_LOAD_32dp32b64xES13_NS14_IS1F_S18_NSW_INS5_IJS19_SF_EEENS5_IJSF_SB_EEEEEEENS4_39AutoVectorizingCopyWithAssumedAlignmentILi128EEENS4_14SM90_TMA_STOREES27_S29_S29_EEEvvEEEEvNT_6ParamsE,"ax",@progbits
	.align	128
.text._ZN7cutlass13device_kernelINS_4gemm6kernel13GemmUniversalIN4cute5tupleIJiiiiEEENS1_10collective13CollectiveMmaINS1_35MainloopSm100TmaUmmaWarpSpecializedILi17ELi2ELi4ENS5_IJNS4_1CILi1EEESB_SB_EEEEENS5_IJNSA_ILi128EEENSA_ILi64EEESF_EEENS_12float_e5m2_tENS5_IJSB_llEEENS_12float_e4m3_tESI_NS4_8TiledMMAINS4_8MMA_AtomIJNS4_10MMA_TraitsINS4_19SM100_MMA_F8F6F4_SSEJSH_SJ_fSE_SF_NS4_17integral_constantINS4_4UMMA5MajorELSQ_1EEESR_NSO_INSP_7ScaleInELSS_0EEEST_EEEEEENS4_6LayoutISC_NS5_IJNSA_ILi0EEESX_SX_EEEEENS5_IJNS4_10UnderscoreES10_S10_EEEEENS4_13SM90_TMA_LOADENS4_14ComposedLayoutINS4_7SwizzleILi3ELi4ELi3EEENS4_18smem_ptr_flag_bitsILi8EEENSW_INS5_IJSE_NSA_ILi8EEEEEENS5_IJSB_SE_EEEEEEEvNS4_8identityES13_NS14_INS15_ILi2ELi4ELi3EEES18_NSW_INS5_IJSF_S19_EEENS5_IJSB_SF_EEEEEEEvS1E_EENS_8epilogue10collective18CollectiveEpilogueINS1L_23Sm100TmaWarpSpecializedILi1ELi1ELi64ELb0ELb0EEEJSG_NS5_IJNSW_ISE_SB_EENSW_ISF_SB_EEEEESH_NS5_IJlSB_lEEESH_S1T_NS1L_6fusion15FusionCallbacksIS1P_NS1U_17LinearCombinationISH_fSH_fLNS_15FloatRoundStyleE2EEESG_S1S_JEEENS4_5SM1004TMEM4LOAD26SM100_TMEM_LOAD_32dp32b64xES13_NS14_IS1F_S18_NSW_INS5_IJS19_SF_EEENS5_IJSF_SB_EEEEEEENS4_39AutoVectorizingCopyWithAssumedAlignmentILi128EEENS4_14SM90_TMA_STOREES27_S29_S29_EEEvvEEEEvNT_6ParamsE:
        .type           _ZN7cutlass13device_kernelINS_4gemm6kernel13GemmUniversalIN4cute5tupleIJiiiiEEENS1_10collective13CollectiveMmaINS1_35MainloopSm100TmaUmmaWarpSpecializedILi17ELi2ELi4ENS5_IJNS4_1CILi1EEESB_SB_EEEEENS5_IJNSA_ILi128EEENSA_ILi64EEESF_EEENS_12float_e5m2_tENS5_IJSB_llEEENS_12float_e4m3_tESI_NS4_8TiledMMAINS4_8MMA_AtomIJNS4_10MMA_TraitsINS4_19SM100_MMA_F8F6F4_SSEJSH_SJ_fSE_SF_NS4_17integral_constantINS4_4UMMA5MajorELSQ_1EEESR_NSO_INSP_7ScaleInELSS_0EEEST_EEEEEENS4_6LayoutISC_NS5_IJNSA_ILi0EEESX_SX_EEEEENS5_IJNS4_10UnderscoreES10_S10_EEEEENS4_13SM90_TMA_LOADENS4_14ComposedLayoutINS4_7SwizzleILi3ELi4ELi3EEENS4_18smem_ptr_flag_bitsILi8EEENSW_INS5_IJSE_NSA_ILi8EEEEEENS5_IJSB_SE_EEEEEEEvNS4_8identityES13_NS14_INS15_ILi2ELi4ELi3EEES18_NSW_INS5_IJSF_S19_EEENS5_IJSB_SF_EEEEEEEvS1E_EENS_8epilogue10collective18CollectiveEpilogueINS1L_23Sm100TmaWarpSpecializedILi1ELi1ELi64ELb0ELb0EEEJSG_NS5_IJNSW_ISE_SB_EENSW_ISF_SB_EEEEESH_NS5_IJlSB_lEEESH_S1T_NS1L_6fusion15FusionCallbacksIS1P_NS1U_17LinearCombinationISH_fSH_fLNS_15FloatRoundStyleE2EEESG_S1S_JEEENS4_5SM1004TMEM4LOAD26SM100_TMEM_LOAD_32dp32b64xES13_NS14_IS1F_S18_NSW_INS5_IJS19_SF_EEENS5_IJSF_SB_EEEEEEENS4_39AutoVectorizingCopyWithAssumedAlignmentILi128EEENS4_14SM90_TMA_STOREES27_S29_S29_EEEvvEEEEvNT_6ParamsE,@function
        .size           _ZN7cutlass13device_kernelINS_4gemm6kernel13GemmUniversalIN4cute5tupleIJiiiiEEENS1_10collective13CollectiveMmaINS1_35MainloopSm100TmaUmmaWarpSpecializedILi17ELi2ELi4ENS5_IJNS4_1CILi1EEESB_SB_EEEEENS5_IJNSA_ILi128EEENSA_ILi64EEESF_EEENS_12float_e5m2_tENS5_IJSB_llEEENS_12float_e4m3_tESI_NS4_8TiledMMAINS4_8MMA_AtomIJNS4_10MMA_TraitsINS4_19SM100_MMA_F8F6F4_SSEJSH_SJ_fSE_SF_NS4_17integral_constantINS4_4UMMA5MajorELSQ_1EEESR_NSO_INSP_7ScaleInELSS_0EEEST_EEEEEENS4_6LayoutISC_NS5_IJNSA_ILi0EEESX_SX_EEEEENS5_IJNS4_10UnderscoreES10_S10_EEEEENS4_13SM90_TMA_LOADENS4_14ComposedLayoutINS4_7SwizzleILi3ELi4ELi3EEENS4_18smem_ptr_flag_bitsILi8EEENSW_INS5_IJSE_NSA_ILi8EEEEEENS5_IJSB_SE_EEEEEEEvNS4_8identityES13_NS14_INS15_ILi2ELi4ELi3EEES18_NSW_INS5_IJSF_S19_EEENS5_IJSB_SF_EEEEEEEvS1E_EENS_8epilogue10collective18CollectiveEpilogueINS1L_23Sm100TmaWarpSpecializedILi1ELi1ELi64ELb0ELb0EEEJSG_NS5_IJNSW_ISE_SB_EENSW_ISF_SB_EEEEESH_NS5_IJlSB_lEEESH_S1T_NS1L_6fusion15FusionCallbacksIS1P_NS1U_17LinearCombinationISH_fSH_fLNS_15FloatRoundStyleE2EEESG_S1S_JEEENS4_5SM1004TMEM4LOAD26SM100_TMEM_LOAD_32dp32b64xES13_NS14_IS1F_S18_NSW_INS5_IJS19_SF_EEENS5_IJSF_SB_EEEEEEENS4_39AutoVectorizingCopyWithAssumedAlignmentILi128EEENS4_14SM90_TMA_STOREES27_S29_S29_EEEvvEEEEvNT_6ParamsE,(.L_x_168 - _ZN7cutlass13device_kernelINS_4gemm6kernel13GemmUniversalIN4cute5tupleIJiiiiEEENS1_10collective13CollectiveMmaINS1_35MainloopSm100TmaUmmaWarpSpecializedILi17ELi2ELi4ENS5_IJNS4_1CILi1EEESB_SB_EEEEENS5_IJNSA_ILi128EEENSA_ILi64EEESF_EEENS_12float_e5m2_tENS5_IJSB_llEEENS_12float_e4m3_tESI_NS4_8TiledMMAINS4_8MMA_AtomIJNS4_10MMA_TraitsINS4_19SM100_MMA_F8F6F4_SSEJSH_SJ_fSE_SF_NS4_17integral_constantINS4_4UMMA5MajorELSQ_1EEESR_NSO_INSP_7ScaleInELSS_0EEEST_EEEEEENS4_6LayoutISC_NS5_IJNSA_ILi0EEESX_SX_EEEEENS5_IJNS4_10UnderscoreES10_S10_EEEEENS4_13SM90_TMA_LOADENS4_14ComposedLayoutINS4_7SwizzleILi3ELi4ELi3EEENS4_18smem_ptr_flag_bitsILi8EEENSW_INS5_IJSE_NSA_ILi8EEEEEENS5_IJSB_SE_EEEEEEEvNS4_8identityES13_NS14_INS15_ILi2ELi4ELi3EEES18_NSW_INS5_IJSF_S19_EEENS5_IJSB_SF_EEEEEEEvS1E_EENS_8epilogue10collective18CollectiveEpilogueINS1L_23Sm100TmaWarpSpecializedILi1ELi1ELi64ELb0ELb0EEEJSG_NS5_IJNSW_ISE_SB_EENSW_ISF_SB_EEEEESH_NS5_IJlSB_lEEESH_S1T_NS1L_6fusion15FusionCallbacksIS1P_NS1U_17LinearCombinationISH_fSH_fLNS_15FloatRoundStyleE2EEESG_S1S_JEEENS4_5SM1004TMEM4LOAD26SM100_TMEM_LOAD_32dp32b64xES13_NS14_IS1F_S18_NSW_INS5_IJS19_SF_EEENS5_IJSF_SB_EEEEEEENS4_39AutoVectorizingCopyWithAssumedAlignmentILi128EEENS4_14SM90_TMA_STOREES27_S29_S29_EEEvvEEEEvNT_6ParamsE)
        .other          _ZN7cutlass13device_kernelINS_4gemm6kernel13GemmUniversalIN4cute5tupleIJiiiiEEENS1_10collective13CollectiveMmaINS1_35MainloopSm100TmaUmmaWarpSpecializedILi17ELi2ELi4ENS5_IJNS4_1CILi1EEESB_SB_EEEEENS5_IJNSA_ILi128EEENSA_ILi64EEESF_EEENS_12float_e5m2_tENS5_IJSB_llEEENS_12float_e4m3_tESI_NS4_8TiledMMAINS4_8MMA_AtomIJNS4_10MMA_TraitsINS4_19SM100_MMA_F8F6F4_SSEJSH_SJ_fSE_SF_NS4_17integral_constantINS4_4UMMA5MajorELSQ_1EEESR_NSO_INSP_7ScaleInELSS_0EEEST_EEEEEENS4_6LayoutISC_NS5_IJNSA_ILi0EEESX_SX_EEEEENS5_IJNS4_10UnderscoreES10_S10_EEEEENS4_13SM90_TMA_LOADENS4_14ComposedLayoutINS4_7SwizzleILi3ELi4ELi3EEENS4_18smem_ptr_flag_bitsILi8EEENSW_INS5_IJSE_NSA_ILi8EEEEEENS5_IJSB_SE_EEEEEEEvNS4_8identityES13_NS14_INS15_ILi2ELi4ELi3EEES18_NSW_INS5_IJSF_S19_EEENS5_IJSB_SF_EEEEEEEvS1E_EENS_8epilogue10collective18CollectiveEpilogueINS1L_23Sm100TmaWarpSpecializedILi1ELi1ELi64ELb0ELb0EEEJSG_NS5_IJNSW_ISE_SB_EENSW_ISF_SB_EEEEESH_NS5_IJlSB_lEEESH_S1T_NS1L_6fusion15FusionCallbacksIS1P_NS1U_17LinearCombinationISH_fSH_fLNS_15FloatRoundStyleE2EEESG_S1S_JEEENS4_5SM1004TMEM4LOAD26SM100_TMEM_LOAD_32dp32b64xES13_NS14_IS1F_S18_NSW_INS5_IJS19_SF_EEENS5_IJSF_SB_EEEEEEENS4_39AutoVectorizingCopyWithAssumedAlignmentILi128EEENS4_14SM90_TMA_STOREES27_S29_S29_EEEvvEEEEvNT_6ParamsE,@"STO_CUDA_ENTRY STV_DEFAULT"
_ZN7cutlass13device_kernelINS_4gemm6kernel13GemmUniversalIN4cute5tupleIJiiiiEEENS1_10collective13CollectiveMmaINS1_35MainloopSm100TmaUmmaWarpSpecializedILi17ELi2ELi4ENS5_IJNS4_1CILi1EEESB_SB_EEEEENS5_IJNSA_ILi128EEENSA_ILi64EEESF_EEENS_12float_e5m2_tENS5_IJSB_llEEENS_12float_e4m3_tESI_NS4_8TiledMMAINS4_8MMA_AtomIJNS4_10MMA_TraitsINS4_19SM100_MMA_F8F6F4_SSEJSH_SJ_fSE_SF_NS4_17integral_constantINS4_4UMMA5MajorELSQ_1EEESR_NSO_INSP_7ScaleInELSS_0EEEST_EEEEEENS4_6LayoutISC_NS5_IJNSA_ILi0EEESX_SX_EEEEENS5_IJNS4_10UnderscoreES10_S10_EEEEENS4_13SM90_TMA_LOADENS4_14ComposedLayoutINS4_7SwizzleILi3ELi4ELi3EEENS4_18smem_ptr_flag_bitsILi8EEENSW_INS5_IJSE_NSA_ILi8EEEEEENS5_IJSB_SE_EEEEEEEvNS4_8identityES13_NS14_INS15_ILi2ELi4ELi3EEES18_NSW_INS5_IJSF_S19_EEENS5_IJSB_SF_EEEEEEEvS1E_EENS_8epilogue10collective18CollectiveEpilogueINS1L_23Sm100TmaWarpSpecializedILi1ELi1ELi64ELb0ELb0EEEJSG_NS5_IJNSW_ISE_SB_EENSW_ISF_SB_EEEEESH_NS5_IJlSB_lEEESH_S1T_NS1L_6fusion15FusionCallbacksIS1P_NS1U_17LinearCombinationISH_fSH_fLNS_15FloatRoundStyleE2EEESG_S1S_JEEENS4_5SM1004TMEM4LOAD26SM100_TMEM_LOAD_32dp32b64xES13_NS14_IS1F_S18_NSW_INS5_IJS19_SF_EEENS5_IJSF_SB_EEEEEEENS4_39AutoVectorizingCopyWithAssumedAlignmentILi128EEENS4_14SM90_TMA_STOREES27_S29_S29_EEEvvEEEEvNT_6ParamsE:
[----:B------:R-:W1:Y:S01]  /*0000*/  LDC R1, c[0x0][0x37c] ;  /* 0x0000df00ff017b82 */ /* 0x000e620000000800 */
[----:B------:R-:W2:Y:S01]  /*0010*/  S2R R166, SR_TID.X ;  /* 0x0000000000a67919 */ /* 0x000ea20000002100 */
[----:B------:R-:W3:Y:S01]  /*0020*/  LDCU.64 UR4, c[0x0][0x890] ;  /* 0x00011200ff0477ac */ /* 0x000ee20008000a00 */
[----:B------:R-:W-:Y:S02]  /*0030*/  PRMT R164, RZ, 0x7610, R164 ;  /* 0x00007610ffa47816 */ /* 0x000fe400000000a4 */
[----:B------:R-:W-:Y:S01]  /*0040*/  ELECT P5, URZ, PT ;  /* 0x0000000000ff782f */ /* 0x000fe200038a0000 */
[----:B------:R-:W4:Y:S01]  /*0050*/  LDCU.64 UR40, c[0x0][0x358] ;  /* 0x00006b00ff2877ac */ /* 0x000f220008000a00 */
[----:B---3--:R-:W-:-:S04]  /*0060*/  UISETP.NE.U32.AND UP0, UPT, UR4, URZ, UPT ;  /* 0x000000ff0400728c */ /* 0x008fc8000bf05070 */
[----:B------:R-:W-:Y:S01]  /*0070*/  UISETP.NE.AND.EX UP0, UPT, UR5, URZ, UPT, UP0 ;  /* 0x000000ff0500728c */ /* 0x000fe2000bf05300 */
[----:B--2---:R-:W-:-:S05]  /*0080*/  SHF.R.U32.HI R169, RZ, 0x5, R166 ;  /* 0x00000005ffa97819 */ /* 0x004fca00000116a6 */
[----:B------:R-:W2:Y:S02]  /*0090*/  SHFL.IDX PT, R0, R169, RZ, 0x1f ;  /* 0x00001fffa9007589 */ /* 0x000ea400000e0000 */
[----:B--2---:R-:W-:Y:S01]  /*00a0*/  R2UR UR8, R0 ;  /* 0x00000000000872ca */ /* 0x004fe200000e0000 */
[----:B-1--4-:R-:W-:-:S14]  /*00b0*/  BRA.U UP0, `(.L_x_0) ;  /* 0x00000001002c7547 */ /* 0x012fdc000b800000 */
[----:B------:R-:W1:Y:S02]  /*00c0*/  LDCU.64 UR6, c[0x0][0x888] ;  /* 0x00011100ff0677ac */ /* 0x000e640008000a00 */
[----:B-1----:R-:W-:-:S04]  /*00d0*/  UISETP.NE.U32.AND UP0, UPT, UR6, URZ, UPT ;  /* 0x000000ff0600728c */ /* 0x002fc8000bf05070 */
[----:B------:R-:W-:-:S09]  /*00e0*/  UISETP.NE.AND.EX UP0, UPT, UR7, URZ, UPT, UP0 ;  /* 0x000000ff0700728c */ /* 0x000fd2000bf05300 */
[----:B------:R-:W-:Y:S05]  /*00f0*/  BRA.U !UP0, `(.L_x_1) ;  /* 0x0000000108107547 */ /* 0x000fea000b800000 */
[----:B------:R-:W1:Y:S02]  /*0100*/  LDC.64 R2, c[0x0][0x888] ;  /* 0x00022200ff027b82 */ /* 0x000e640000000a00 */
[----:B-1----:R1:W5:Y:S01]  /*0110*/  LDG.E R81, desc[UR40][R2.64] ;  /* 0x0000002802517981 */ /* 0x002362000c1e1900 */
[----:B------:R-:W-:Y:S01]  /*0120*/  HFMA2 R164, -RZ, RZ, 0, 5.9604644775390625e-08 ;  /* 0x00000001ffa47431 */ /* 0x000fe200000001ff */
[----:B------:R-:W-:Y:S05]  /*0130*/  BRA `(.L_x_0) ;  /* 0x00000000000c7947 */ /* 0x000fea0003800000 */
.L_x_1:
[----:B------:R-:W1:Y:S01]  /*0140*/  LDCU UR6, c[0x0][0x880] ;  /* 0x00011000ff0677ac */ /* 0x000e620008000800 */
[----:B------:R-:W-:Y:S01]  /*0150*/  HFMA2 R164, -RZ, RZ, 0, 5.9604644775390625e-08 ;  /* 0x00000001ffa47431 */ /* 0x000fe200000001ff */
[----:B-1----:R-:W-:-:S07]  /*0160*/  MOV R81, UR6 ;  /* 0x0000000600517c02 */ /* 0x002fce0008000f00 */
.L_x_0:
[----:B------:R-:W2:Y:S02]  /*0170*/  LDCU.64 UR6, c[0x0][0x8b0] ;  /* 0x00011600ff0677ac */ /* 0x000ea40008000a00 */
[----:B--2---:R-:W-:-:S04]  /*0180*/  UISETP.NE.U32.AND UP0, UPT, UR6, URZ, UPT ;  /* 0x000000ff0600728c */ /* 0x004fc8000bf05070 */
[----:B------:R-:W-:-:S09]  /*0190*/  UISETP.NE.AND.EX UP0, UPT, UR7, URZ, UPT, UP0 ;  /* 0x000000ff0700728c */ /* 0x000fd2000bf05300 */
[----:B------:R-:W-:Y:S05]  /*01a0*/  BRA.U UP0, `(.L_x_2) ;  /* 0x0000000100247547 */ /* 0x000fea000b800000 */
[----:B------:R-:W2:Y:S02]  /*01b0*/  LDCU.64 UR6, c[0x0][0x8a8] ;  /* 0x00011500ff0677ac */ /* 0x000ea40008000a00 */
[----:B--2---:R-:W-:-:S04]  /*01c0*/  UISETP.NE.U32.AND UP0, UPT, UR6, URZ, UPT ;  /* 0x000000ff0600728c */ /* 0x004fc8000bf05070 */
[----:B------:R-:W-:-:S09]  /*01d0*/  UISETP.NE.AND.EX UP0, UPT, UR7, URZ, UPT, UP0 ;  /* 0x000000ff0700728c */ /* 0x000fd2000bf05300 */
[----:B------:R-:W-:Y:S05]  /*01e0*/  BRA.U !UP0, `(.L_x_3) ;  /* 0x00000001080c7547 */ /* 0x000fea000b800000 */
[----:B------:R-:W2:Y:S02]  /*01f0*/  LDC.64 R78, c[0x0][0x8a8] ;  /* 0x00022a00ff4e7b82 */ /* 0x000ea40000000a00 */
[----:B--2---:R2:W5:Y:S01]  /*0200*/  LDG.E R78, desc[UR40][R78.64] ;  /* 0x000000284e4e7981 */ /* 0x004562000c1e1900 */
[----:B------:R-:W-:Y:S05]  /*0210*/  BRA `(.L_x_2) ;  /* 0x0000000000087947 */ /* 0x000fea0003800000 */
.L_x_3:
[----:B------:R-:W2:Y:S02]  /*0220*/  LDCU UR6, c[0x0][0x8a0] ;  /* 0x00011400ff0677ac */ /* 0x000ea40008000800 */
[----:B--2---:R-:W-:Y:S02]  /*0230*/  MOV R78, UR6 ;  /* 0x00000006004e7c02 */ /* 0x004fe40008000f00 */
.L_x_2:
[----:B------:R-:W-:Y:S01]  /*0240*/  IMAD.U32 R0, RZ, RZ, UR8 ;  /* 0x00000008ff007e24 */ /* 0x000fe2000f8e00ff */
[----:B------:R-:W-:Y:S04]  /*0250*/  BSSY.RECONVERGENT B0, `(.L_x_4) ;  /* 0x000000c000007945 */ /* 0x000fe80003800200 */
[C---:B------:R-:W-:Y:S02]  /*0260*/  ISETP.NE.OR P1, PT, R0.reuse, 0x1, !P5 ;  /* 0x000000010000780c */ /* 0x040fe40006f25670 */
[----:B------:R-:W-:-:S11]  /*0270*/  ISETP.NE.OR P0, PT, R0, 0x3, !P5 ;  /* 0x000000030000780c */ /* 0x000fd60006f05670 */
[----:B------:R-:W-:Y:S05]  /*0280*/  @P1 BRA `(.L_x_5) ;  /* 0x0000000000201947 */ /* 0x000fea0003800000 */
[----:B------:R-:W3:Y:S02]  /*0290*/  LDCU.64 UR6, c[0x0][0x348] ;  /* 0x00006900ff0677ac */ /* 0x000ee40008000a00 */
[----:B---3--:R-:W-:Y:S02]  /*02a0*/  UIADD3 UR10, UP1, UPT, UR6, 0x80, URZ ;  /* 0x00000080060a7890 */ /* 0x008fe4000ff3e0ff */
[----:B------:R-:W-:Y:S02]  /*02b0*/  UIADD3 UR6, UP0, UPT, UR6, 0x180, URZ ;  /* 0x0000018006067890 */ /* 0x000fe4000ff1e0ff */
[----:B------:R-:W-:Y:S02]  /*02c0*/  UIADD3.X UR11, UPT, UPT, URZ, UR7, URZ, UP1, !UPT ;  /* 0x00000007ff0b7290 */ /* 0x000fe40008ffe4ff */
[----:B------:R-:W-:-:S07]  /*02d0*/  UIADD3.X UR7, UPT, UPT, URZ, UR7, URZ, UP0, !UPT ;  /* 0x00000007ff077290 */ /* 0x000fce00087fe4ff */
[----:B------:R3:W-:Y:S02]  /*02e0*/  UTMACCTL.PF [UR10] ;  /* 0x000000000a0079b9 */ /* 0x0007e40008040000 */
[----:B------:R3:W-:Y:S02]  /*02f0*/  UTMACCTL.PF [UR6] ;  /* 0x00000000060079b9 */ /* 0x0007e40008040000 */
[----:B---3--:R-:W-:Y:S01]  /*0300*/  NOP ;  /* 0x0000000000007918 */ /* 0x008fe20000000000 */
.L_x_5:
[----:B------:R-:W-:Y:S05]  /*0310*/  BSYNC.RECONVERGENT B0 ;  /* 0x0000000000007941 */ /* 0x000fea0003800200 */
.L_x_4:
[----:B------:R-:W-:Y:S04]  /*0320*/  BSSY.RECONVERGENT B0, `(.L_x_6) ;  /* 0x000000a000007945 */ /* 0x000fe80003800200 */
        /* <DEDUP_REMOVED lines=9> */
.L_x_7:
[----:B------:R-:W-:Y:S05]  /*03c0*/  BSYNC.RECONVERGENT B0 ;  /* 0x0000000000007941 */ /* 0x000fea0003800200 */
.L_x_6:
[----:B------:R-:W3:Y:S01]  /*03d0*/  LDCU.64 UR6, c[0x0][0x888] ;  /* 0x00011100ff0677ac */ /* 0x000ee20008000a00 */
[----:B------:R-:W-:Y:S02]  /*03e0*/  UISETP.EQ.U32.AND UP1, UPT, UR4, URZ, UPT ;  /* 0x000000ff0400728c */ /* 0x000fe4000bf22070 */
[----:B------:R-:W-:Y:S02]  /*03f0*/  UPLOP3.LUT UP2, UPT, UPT, UPT, UPT, 0x80, 0x8 ;  /* 0x000000000008789c */ /* 0x000fe40003f4f070 */
[----:B---3--:R-:W-:-:S04]  /*0400*/  UISETP.NE.U32.AND UP0, UPT, UR6, URZ, UPT ;  /* 0x000000ff0600728c */ /* 0x008fc8000bf05070 */
[----:B------:R-:W-:-:S04]  /*0410*/  UISETP.NE.AND.EX UP0, UPT, UR7, URZ, UPT, UP0 ;  /* 0x000000ff0700728c */ /* 0x000fc8000bf05300 */
[----:B------:R-:W-:-:S04]  /*0420*/  UISETP.EQ.OR.EX UP3, UPT, UR5, URZ, !UP0, UP1 ;  /* 0x000000ff0500728c */ /* 0x000fc8000c762710 */
[----:B------:R-:W-:-:S05]  /*0430*/  UP2UR UR44, UPR, URZ, 0x8 ;  /* 0x00000008ff2c7883 */ /* 0x000fca0008000000 */
[----:B------:R-:W-:Y:S07]  /*0440*/  BRA.U !UP3, `(.L_x_8) ;  /* 0x000000010b207547 */ /* 0x000fee000b800000 */
[----:B------:R-:W-:Y:S01]  /*0450*/  UISETP.NE.U32.AND UP2, UPT, UR4, URZ, UPT ;  /* 0x000000ff0400728c */ /* 0x000fe2000bf45070 */
[----:B-----5:R-:W-:Y:S01]  /*0460*/  FSETP.NEU.AND P0, PT, R81, RZ, PT ;  /* 0x000000ff5100720b */ /* 0x020fe20003f0d000 */
[----:B------:R-:W-:Y:S02]  /*0470*/  USEL UR4, URZ, 0xffffffff, UP0 ;  /* 0xffffffffff047887 */ /* 0x000fe40008000000 */
[----:B------:R-:W-:-:S10]  /*0480*/  UISETP.NE.AND.EX UP2, UPT, UR5, URZ, UPT, UP2 ;  /* 0x000000ff0500728c */ /* 0x000fd4000bf45320 */
[----:B------:R-:W-:Y:S01]  /*0490*/  VOTEU.ANY UP1, P0 ;  /* 0x0000000000ff7886 */ /* 0x000fe20000020100 */
[----:B------:R-:W-:-:S04]  /*04a0*/  @!UP2 USEL UR4, URZ, 0xffffffff, UP1 ;  /* 0xffffffffff04a887 */ /* 0x000fc80008800000 */
[----:B------:R-:W-:-:S04]  /*04b0*/  ULOP3.LUT UR4, UR4, 0x1, URZ, 0xc0, !UPT ;  /* 0x0000000104047892 */ /* 0x000fc8000f8ec0ff */
[----:B------:R-:W-:-:S11]  /*04c0*/  UISETP.NE.U32.AND UP2, UPT, UR4, 0x1, UPT ;  /* 0x000000010400788c */ /* 0x000fd6000bf45070 */
.L_x_8:
[----:B-1----:R-:W1:Y:S01]  /*04d0*/  SHFL.IDX PT, R2, R169, RZ, 0x1f ;  /* 0x00001fffa9027589 */ /* 0x002e6200000e0000 */
[----:B------:R-:W-:-:S04]  /*04e0*/  UISETP.NE.AND UP1, UPT, UR8, 0x2, UPT ;  /* 0x000000020800788c */ /* 0x000fc8000bf25270 */
[----:B------:R-:W-:Y:S01]  /*04f0*/  USEL UR13, URZ, 0x1, UP1 ;  /* 0x00000001ff0d7887 */ /* 0x000fe20008800000 */
[----:B-1----:R-:W-:-:S13]  /*0500*/  ISETP.NE.AND P0, PT, R2, RZ, PT ;  /* 0x000000ff0200720c */ /* 0x002fda0003f05270 */
[----:B------:R-:W-:Y:S05]  /*0510*/  @P0 BRA `(.L_x_9) ;  /* 0x0000000000bc0947 */ /* 0x000fea0003800000 */
[----:B------:R-:W-:Y:S01]  /*0520*/  ELECT P0, URZ, PT ;  /* 0x0000000000ff782f */ /* 0x000fe20003800000 */
[----:B------:R-:W-:-:S12]  /*0530*/  BSSY.RECONVERGENT B0, `(.L_x_9) ;  /* 0x000002d000007945 */ /* 0x000fd80003800200 */
[----:B------:R-:W-:Y:S05]  /*0540*/  @!P0 BRA `(.L_x_10) ;  /* 0x0000000000ac8947 */ /* 0x000fea0003800000 */
[----:B------:R-:W1:Y:S01]  /*0550*/  S2UR UR5, SR_CgaCtaId ;  /* 0x00000000000579c3 */ /* 0x000e620000008800 */
[----:B------:R-:W-:Y:S01]  /*0560*/  UMOV UR6, 0x400 ;  /* 0x0000040000067882 */ /* 0x000fe20000000000 */
[----:B------:R-:W-:Y:S01]  /*0570*/  UMOV UR4, 0x1 ;  /* 0x0000000100047882 */ /* 0x000fe20000000000 */
[----:B-1----:R-:W-:Y:S02]  /*0580*/  ULEA UR5, UR5, UR6, 0x18 ;  /* 0x0000000605057291 */ /* 0x002fe4000f8ec0ff */
[----:B------:R-:W-:-:S04]  /*0590*/  UIADD3 UR6, UPT, UPT, -UR4, 0x100000, URZ ;  /* 0x0010000004067890 */ /* 0x000fc8000fffe1ff */
[----:B------:R-:W-:Y:S02]  /*05a0*/  USHF.L.U32 UR7, UR6, 0xb, URZ ;  /* 0x0000000b06077899 */ /* 0x000fe400080006ff */
[----:B------:R-:W-:Y:S01]  /*05b0*/  USHF.L.U32 UR6, UR6, 0x1, URZ ;  /* 0x0000000106067899 */ /* 0x000fe200080006ff */
[----:B------:R-:W1:Y:S11]  /*05c0*/  FENCE.VIEW.ASYNC.S ;  /* 0x00000000000073c6 */ /* 0x000e760000000000 */
[----:B-1----:R1:W3:Y:S01]  /*05d0*/  SYNCS.EXCH.64 URZ, [UR5], UR6 ;  /* 0x0000000605ff75b2 */ /* 0x0022e20008000100 */
[----:B------:R1:W4:Y:S01]  /*05e0*/  SYNCS.EXCH.64 URZ, [UR5+0x88], UR6 ;  /* 0x0000880605ff75b2 */ /* 0x0003220008000100 */
[----:B------:R1:W1:Y:S01]  /*05f0*/  SYNCS.EXCH.64 URZ, [UR5+0x8], UR6 ;  /* 0x0000080605ff75b2 */ /* 0x0002620008000100 */
        /* <DEDUP_REMOVED lines=31> */
[----:B---34-:R-:W-:Y:S01]  /*07f0*/  NOP ;  /* 0x0000000000007918 */ /* 0x018fe20000000000 */
.L_x_10:
[----:B-1----:R-:W-:Y:S05]  /*0800*/  BSYNC.RECONVERGENT B0 ;  /* 0x0000000000007941 */ /* 0x002fea0003800200 */
.L_x_9:
[----:B------:R-:W1:Y:S01]  /*0810*/  SHFL.IDX PT, R2, R169, RZ, 0x1f ;  /* 0x00001fffa9027589 */ /* 0x000e6200000e0000 */
[----:B------:R-:W-:Y:S01]  /*0820*/  NOP ;  /* 0x0000000000007918 */ /* 0x000fe20000000000 */
[----:B-1----:R-:W-:-:S13]  /*0830*/  ISETP.NE.AND P0, PT, R2, 0x1, PT ;  /* 0x000000010200780c */ /* 0x002fda0003f05270 */
[----:B------:R-:W-:Y:S05]  /*0840*/  @P0 BRA `(.L_x_11) ;  /* 0x0000000000400947 */ /* 0x000fea0003800000 */
[----:B------:R-:W1:Y:S01]  /*0850*/  S2UR UR6, SR_CgaCtaId ;  /* 0x00000000000679c3 */ /* 0x000e620000008800 */
[----:B------:R-:W-:Y:S01]  /*0860*/  UMOV UR7, 0x400 ;  /* 0x0000040000077882 */ /* 0x000fe20000000000 */
[----:B------:R-:W-:Y:S01]  /*0870*/  UMOV UR5, 0x20 ;  /* 0x0000002000057882 */ /* 0x000fe20000000000 */
[----:B------:R-:W-:Y:S01]  /*0880*/  UMOV UR4, 0x80 ;  /* 0x0000008000047882 */ /* 0x000fe20000000000 */
[----:B------:R-:W-:-:S04]  /*0890*/  UIADD3 UR10, UPT, UPT, -UR5, 0x100000, URZ ;  /* 0x00100000050a7890 */ /* 0x000fc8000fffe1ff */
[----:B------:R-:W-:Y:S02]  /*08a0*/  USHF.L.U32 UR11, UR10, 0xb, URZ ;  /* 0x0000000b0a0b7899 */ /* 0x000fe400080006ff */
[----:B------:R-:W-:Y:S02]  /*08b0*/  USHF.L.U32 UR10, UR10, 0x1, URZ ;  /* 0x000000010a0a7899 */ /* 0x000fe400080006ff */
[----:B------:R-:W-:-:S04]  /*08c0*/  UIADD3 UR4, UPT, UPT, -UR4, 0x100000, URZ ;  /* 0x0010000004047890 */ /* 0x000fc8000fffe1ff */
[----:B------:R-:W-:Y:S02]  /*08d0*/  USHF.L.U32 UR5, UR4, 0xb, URZ ;  /* 0x0000000b04057899 */ /* 0x000fe400080006ff */
[----:B------:R-:W-:Y:S01]  /*08e0*/  USHF.L.U32 UR4, UR4, 0x1, URZ ;  /* 0x0000000104047899 */ /* 0x000fe200080006ff */
[----:B------:R-:W-:Y:S01]  /*08f0*/  ELECT P0, URZ, PT ;  /* 0x0000000000ff782f */ /* 0x000fe20003800000 */
[----:B-1----:R-:W-:Y:S01]  /*0900*/  ULEA UR6, UR6, UR7, 0x18 ;  /* 0x0000000706067291 */ /* 0x002fe2000f8ec0ff */
[----:B------:R-:W1:Y:S11]  /*0910*/  FENCE.VIEW.ASYNC.S ;  /* 0x00000000000073c6 */ /* 0x000e760000000000 */
[----:B-1----:R1:W3:Y:S01]  /*0920*/  SYNCS.EXCH.64 URZ, [UR6+0x110], UR10 ;  /* 0x0001100a06ff75b2 */ /* 0x0022e20008000100 */
[----:B------:R1:W4:Y:S01]  /*0930*/  SYNCS.EXCH.64 URZ, [UR6+0x118], UR4 ;  /* 0x0001180406ff75b2 */ /* 0x0003220008000100 */
[----:B------:R-:W-:Y:S01]  /*0940*/  NOP ;  /* 0x0000000000007918 */ /* 0x000fe20000000000 */
.L_x_11:
[----:B------:R-:W2:Y:S01]  /*0950*/  SHFL.IDX PT, R2, R169, RZ, 0x1f ;  /* 0x00001fffa9027589 */ /* 0x000ea200000e0000 */
[----:B------:R-:W-:Y:S01]  /*0960*/  NOP ;  /* 0x0000000000007918 */ /* 0x000fe20000000000 */
[----:B--2---:R-:W-:-:S13]  /*0970*/  ISETP.NE.AND P0, PT, R2, 0x3, PT ;  /* 0x000000030200780c */ /* 0x004fda0003f05270 */
[----:B------:R-:W-:Y:S05]  /*0980*/  @P0 BRA `(.L_x_12) ;  /* 0x0000000000300947 */ /* 0x000fea0003800000 */
[----:B-1----:R-:W1:Y:S01]  /*0990*/  S2UR UR5, SR_CgaCtaId ;  /* 0x00000000000579c3 */ /* 0x002e620000008800 */
[----:B------:R-:W-:Y:S01]  /*09a0*/  UMOV UR6, 0x400 ;  /* 0x0000040000067882 */ /* 0x000fe20000000000 */
[----:B------:R-:W-:Y:S01]  /*09b0*/  UMOV UR4, 0x20 ;  /* 0x0000002000047882 */ /* 0x000fe20000000000 */
[----:B------:R-:W-:Y:S01]  /*09c0*/  ELECT P0, URZ, PT ;  /* 0x0000000000ff782f */ /* 0x000fe20003800000 */
[----:B-1----:R-:W-:Y:S02]  /*09d0*/  ULEA UR5, UR5, UR6, 0x18 ;  /* 0x0000000605057291 */ /* 0x002fe4000f8ec0ff */
[----:B------:R-:W-:-:S04]  /*09e0*/  UIADD3 UR6, UPT, UPT, -UR4, 0x100000, URZ ;  /* 0x0010000004067890 */ /* 0x000fc8000fffe1ff */
[----:B------:R-:W-:Y:S02]  /*09f0*/  USHF.L.U32 UR7, UR6, 0xb, URZ ;  /* 0x0000000b06077899 */ /* 0x000fe400080006ff */
[----:B------:R-:W-:Y:S01]  /*0a00*/  USHF.L.U32 UR6, UR6, 0x1, URZ ;  /* 0x0000000106067899 */ /* 0x000fe200080006ff */
[----:B------:R-:W1:Y:S11]  /*0a10*/  FENCE.VIEW.ASYNC.S ;  /* 0x00000000000073c6 */ /* 0x000e760000000000 */
[----:B-1----:R2:W1:Y:S01]  /*0a20*/  SYNCS.EXCH.64 URZ, [UR5+0x120], UR6 ;  /* 0x0001200605ff75b2 */ /* 0x0024620008000100 */
[----:B------:R2:W1:Y:S02]  /*0a30*/  SYNCS.EXCH.64 URZ, [UR5+0x128], UR6 ;  /* 0x0001280605ff75b2 */ /* 0x0004640008000100 */
[----:B--2---:R-:W-:Y:S01]  /*0a40*/  NOP ;  /* 0x0000000000007918 */ /* 0x004fe20000000000 */
.L_x_12:
[----:B------:R-:W2:Y:S01]  /*0a50*/  SHFL.IDX PT, R2, R169, RZ, 0x1f ;  /* 0x00001fffa9027589 */ /* 0x000ea200000e0000 */
[----:B------:R-:W-:Y:S01]  /*0a60*/  NOP ;  /* 0x0000000000007918 */ /* 0x000fe20000000000 */
[----:B--2---:R-:W-:-:S13]  /*0a70*/  ISETP.NE.AND P0, PT, R2, 0x4, PT ;  /* 0x000000040200780c */ /* 0x004fda0003f05270 */
[----:B------:R-:W-:Y:S05]  /*0a80*/  @P0 BRA `(.L_x_13) ;  /* 0x00000000004c0947 */ /* 0x000fea0003800000 */
[----:B-1----:R-:W1:Y:S01]  /*0a90*/  S2UR UR5, SR_CgaCtaId ;  /* 0x00000000000579c3 */ /* 0x002e620000008800 */
[----:B------:R-:W-:Y:S01]  /*0aa0*/  UMOV UR7, 0x100 ;  /* 0x0000010000077882 */ /* 0x000fe20000000000 */
[----:B------:R-:W-:Y:S01]  /*0ab0*/  UMOV UR6, 0x400 ;  /* 0x0000040000067882 */ /* 0x000fe20000000000 */
[----:B------:R-:W-:Y:S01]  /*0ac0*/  USEL UR7, UR7, 0xe0, UP2 ;  /* 0x000000e007077887 */ /* 0x000fe20009000000 */
[----:B------:R-:W-:Y:S01]  /*0ad0*/  UMOV UR4, 0x1 ;  /* 0x0000000100047882 */ /* 0x000fe20000000000 */
[----:B------:R-:W-:Y:S01]  /*0ae0*/  ELECT P0, URZ, PT ;  /* 0x0000000000ff782f */ /* 0x000fe20003800000 */
[----:B------:R-:W-:-:S04]  /*0af0*/  UIADD3 UR10, UPT, UPT, -UR4, 0x100000, URZ ;  /* 0x00100000040a7890 */ /* 0x000fc8000fffe1ff */
[----:B------:R-:W-:Y:S02]  /*0b00*/  USHF.L.U32 UR11, UR10, 0xb, URZ ;  /* 0x0000000b0a0b7899 */ /* 0x000fe400080006ff */
[----:B------:R-:W-:Y:S02]  /*0b10*/  USHF.L.U32 UR10, UR10, 0x1, URZ ;  /* 0x000000010a0a7899 */ /* 0x000fe400080006ff */
[----:B-1----:R-:W-:Y:S02]  /*0b20*/  ULEA UR5, UR5, UR6, 0x18 ;  /* 0x0000000605057291 */ /* 0x002fe4000f8ec0ff */
[----:B------:R-:W-:-:S04]  /*0b30*/  UIADD3 UR6, UPT, UPT, -UR7, 0x100000, URZ ;  /* 0x0010000007067890 */ /* 0x000fc8000fffe1ff */
[----:B------:R-:W-:Y:S02]  /*0b40*/  USHF.L.U32 UR7, UR6, 0xb, URZ ;  /* 0x0000000b06077899 */ /* 0x000fe400080006ff */
[----:B------:R-:W-:Y:S01]  /*0b50*/  USHF.L.U32 UR6, UR6, 0x1, URZ ;  /* 0x0000000106067899 */ /* 0x000fe200080006ff */
[----:B------:R-:W1:Y:S03]  /*0b60*/  FENCE.VIEW.ASYNC.S ;  /* 0x00000000000073c6 */ /* 0x000e660000000000 */
[----:B-1----:R2:W1:Y:S08]  /*0b70*/  SYNCS.EXCH.64 URZ, [UR5+0x130], UR10 ;  /* 0x0001300a05ff75b2 */ /* 0x0024700008000100 */
[----:B------:R2:W1:Y:S01]  /*0b80*/  SYNCS.EXCH.64 URZ, [UR5+0x140], UR6 ;  /* 0x0001400605ff75b2 */ /* 0x0004620008000100 */
[----:B------:R2:W1:Y:S01]  /*0b90*/  SYNCS.EXCH.64 URZ, [UR5+0x138], UR10 ;  /* 0x0001380a05ff75b2 */ /* 0x0004620008000100 */
[----:B------:R2:W1:Y:S02]  /*0ba0*/  SYNCS.EXCH.64 URZ, [UR5+0x148], UR6 ;  /* 0x0001480605ff75b2 */ /* 0x0004640008000100 */
[----:B--2---:R-:W-:Y:S01]  /*0bb0*/  NOP ;  /* 0x0000000000007918 */ /* 0x004fe20000000000 */
.L_x_13:
[----:B------:R-:W2:Y:S01]  /*0bc0*/  SHFL.IDX PT, R2, R169, RZ, 0x1f ;  /* 0x00001fffa9027589 */ /* 0x000ea200000e0000 */
[----:B------:R-:W-:Y:S01]  /*0bd0*/  NOP ;  /* 0x0000000000007918 */ /* 0x000fe20000000000 */
[----:B--2---:R-:W-:-:S13]  /*0be0*/  ISETP.NE.AND P0, PT, R2, 0x5, PT ;  /* 0x000000050200780c */ /* 0x004fda0003f05270 */
[----:B------:R-:W-:Y:S05]  /*0bf0*/  @P0 BRA `(.L_x_14) ;  /* 0x0000000000580947 */ /* 0x000fea0003800000 */
[----:B-1----:R-:W1:Y:S01]  /*0c00*/  S2UR UR6, SR_CgaCtaId ;  /* 0x00000000000679c3 */ /* 0x002e620000008800 */
        /* <DEDUP_REMOVED lines=12> */
[----:B-1----:R2:W1:Y:S01]  /*0cd0*/  SYNCS.EXCH.64 URZ, [UR6+0x150], UR10 ;  /* 0x0001500a06ff75b2 */ /* 0x0024620008000100 */
[----:B------:R2:W1:Y:S01]  /*0ce0*/  SYNCS.EXCH.64 URZ, [UR6+0x170], UR4 ;  /* 0x0001700406ff75b2 */ /* 0x0004620008000100 */
[----:B------:R2:W1:Y:S01]  /*0cf0*/  SYNCS.EXCH.64 URZ, [UR6+0x158], UR10 ;  /* 0x0001580a06ff75b2 */ /* 0x0004620008000100 */
[----:B------:R2:W1:Y:S01]  /*0d00*/  SYNCS.EXCH.64 URZ, [UR6+0x178], UR4 ;  /* 0x0001780406ff75b2 */ /* 0x0004620008000100 */
[----:B------:R2:W1:Y:S01]  /*0d10*/  SYNCS.EXCH.64 URZ, [UR6+0x160], UR10 ;  /* 0x0001600a06ff75b2 */ /* 0x0004620008000100 */
[----:B------:R2:W1:Y:S01]  /*0d20*/  SYNCS.EXCH.64 URZ, [UR6+0x180], UR4 ;  /* 0x0001800406ff75b2 */ /* 0x0004620008000100 */
[----:B------:R2:W1:Y:S01]  /*0d30*/  SYNCS.EXCH.64 URZ, [UR6+0x168], UR10 ;  /* 0x0001680a06ff75b2 */ /* 0x0004620008000100 */
[----:B------:R2:W1:Y:S02]  /*0d40*/  SYNCS.EXCH.64 URZ, [UR6+0x188], UR4 ;  /* 0x0001880406ff75b2 */ /* 0x0004640008000100 */
[----:B--2---:R-:W-:Y:S01]  /*0d50*/  NOP ;  /* 0x0000000000007918 */ /* 0x004fe20000000000 */
.L_x_14:
        /* <DEDUP_REMOVED lines=14> */
[----:B------:R2:W1:Y:S01]  /*0e40*/  SYNCS.EXCH.64 URZ, [UR5+0x1a0], UR6 ;  /* 0x0001a00605ff75b2 */ /* 0x0004620008000100 */
[----:B------:R2:W1:Y:S01]  /*0e50*/  SYNCS.EXCH.64 URZ, [UR5+0x198], UR6 ;  /* 0x0001980605ff75b2 */ /* 0x0004620008000100 */
[----:B------:R2:W1:Y:S02]  /*0e60*/  SYNCS.EXCH.64 URZ, [UR5+0x1a8], UR6 ;  /* 0x0001a80605ff75b2 */ /* 0x0004640008000100 */
[----:B--2---:R-:W-:Y:S01]  /*0e70*/  NOP ;  /* 0x0000000000007918 */ /* 0x004fe20000000000 */
.L_x_15:
[----:B-1----:R-:W1:Y:S01]  /*0e80*/  S2UR UR5, SR_CTAID.X ;  /* 0x00000000000579c3 */ /* 0x002e620000002500 */
[----:B------:R-:W-:-:S05]  /*0e90*/  CS2R.32 R165, SR_CgaSize ;  /* 0x0000000000a57805 */ /* 0x000fca0000008a00 */
[----:B------:R-:W-:-:S05]  /*0ea0*/  IMAD R165, R165, -0xa0, RZ ;  /* 0xffffff60a5a57824 */ /* 0x000fca00078e02ff */
[----:B------:R-:W-:-:S14]  /*0eb0*/  R2UR UR7, R165 ;  /* 0x00000000a50772ca */ /* 0x000fdc00000e0000 */
[----:B------:R-:W2:Y:S01]  /*0ec0*/  LDCU UR7, c[0x0][UR7+0x2b0] ;  /* 0x00005600070777ac */ /* 0x000ea20008000800 */
[----:B------:R-:W-:Y:S01]  /*0ed0*/  NOP ;  /* 0x0000000000007918 */ /* 0x000fe20000000000 */
[----:B------:R-:W-:-:S05]  /*0ee0*/  CS2R.32 R165, SR_CgaSize ;  /* 0x0000000000a57805 */ /* 0x000fca0000008a00 */
[----:B------:R-:W-:-:S05]  /*0ef0*/  IMAD R165, R165, -0xa0, RZ ;  /* 0xffffff60a5a57824 */ /* 0x000fca00078e02ff */
[----:B------:R-:W-:-:S14]  /*0f00*/  R2UR UR6, R165 ;  /* 0x00000000a50672ca */ /* 0x000fdc00000e0000 */
[----:B------:R-:W3:Y:S01]  /*0f10*/  LDCU UR6, c[0x0][UR6+0x2b4] ;  /* 0x00005680060677ac */ /* 0x000ee20008000800 */
[----:B------:R-:W4:Y:S08]  /*0f20*/  S2UR UR4, SR_CTAID.Y ;  /* 0x00000000000479c3 */ /* 0x000f300000002600 */
[----:B------:R-:W3:Y:S01]  /*0f30*/  LDC R9, c[0x0][0xb24] ;  /* 0x0002c900ff097b82 */ /* 0x000ee20000000800 */
[----:B-1----:R-:W-:-:S02]  /*0f40*/  I2FP.F32.U32 R5, UR5 ;  /* 0x0000000500057c45 */ /* 0x002fc40008201000 */
[----:B------:R-:W-:-:S05]  /*0f50*/  CS2R.32 R3, SR_CgaSize ;  /* 0x0000000000037805 */ /* 0x000fca0000008a00 */
[----:B------:R-:W-:-:S06]  /*0f60*/  IMAD R3, R3, -0xa0, RZ ;  /* 0xffffff6003037824 */ /* 0x000fcc00078e02ff */
[----:B------:R-:W1:Y:S01]  /*0f70*/  LDC R3, c[0x0][R3+0x2a0] ;  /* 0x0000a80003037b82 */ /* 0x000e620000000800 */
[----:B------:R-:W-:Y:S01]  /*0f80*/  MOV R165, UR5 ;  /* 0x0000000500a57c02 */ /* 0x000fe20008000f00 */
[----:B--2---:R-:W-:Y:S01]  /*0f90*/  FMUL R5, R5, UR7 ;  /* 0x0000000705057c20 */ /* 0x004fe20008400000 */
[----:B----4-:R-:W-:Y:S02]  /*0fa0*/  I2FP.F32.U32 R4, UR4 ;  /* 0x0000000400047c45 */ /* 0x010fe40008201000 */
[----:B------:R-:W-:-:S05]  /*0fb0*/  CS2R.32 R2, SR_CgaSize ;  /* 0x0000000000027805 */ /* 0x000fca0000008a00 */
[----:B------:R-:W-:-:S06]  /*0fc0*/  IMAD R2, R2, -0xa0, RZ ;  /* 0xffffff6002027824 */ /* 0x000fcc00078e02ff */
[----:B------:R-:W2:Y:S01]  /*0fd0*/  LDC R2, c[0x0][R2+0x2a4] ;  /* 0x0000a90002027b82 */ /* 0x000ea20000000800 */
[----:B------:R-:W4:Y:S01]  /*0fe0*/  F2I.U32.TRUNC.NTZ R154, R5 ;  /* 0x00000005009a7305 */ /* 0x000f22000020f000 */
[----:B------:R-:W-:Y:S01]  /*0ff0*/  MOV R155, UR4 ;  /* 0x00000004009b7c02 */ /* 0x000fe20008000f00 */
[----:B---3--:R-:W-:-:S05]  /*1000*/  FMUL R4, R4, UR6 ;  /* 0x0000000604047c20 */ /* 0x008fca0008400000 */
[----:B------:R-:W-:Y:S01]  /*1010*/  BAR.SYNC.DEFER_BLOCKING 0x0 ;  /* 0x0000000000007b1d */ /* 0x000fe20000010000 */
[----:B------:R-:W-:-:S05]  /*1020*/  ISETP.GE.AND P0, PT, R9, 0x1, PT ;  /* 0x000000010900780c */ /* 0x000fca0003f06270 */
[----:B------:R-:W3:Y:S02]  /*1030*/  F2I.U32.TRUNC.NTZ R143, R4 ;  /* 0x00000004008f7305 */ /* 0x000ee4000020f000 */
[----:B------:R-:W2:Y:S01]  /*1040*/  S2UR UR36, SR_CTAID.Z ;  /* 0x00000000002479c3 */ /* 0x000ea20000002700 */
[----:B----4-:R-:W-:-:S05]  /*1050*/  IADD3 R154, PT, PT, -R154, RZ, RZ ;  /* 0x000000ff9a9a7210 */ /* 0x010fca0007ffe1ff */
[----:B-1----:R-:W-:Y:S01]  /*1060*/  IMAD R154, R3, R154, UR5 ;  /* 0x00000005039a7e24 */ /* 0x002fe2000f8e029a */
[----:B---3--:R-:W-:-:S05]  /*1070*/  IADD3 R143, PT, PT, -R143, RZ, RZ ;  /* 0x000000ff8f8f7210 */ /* 0x008fca0007ffe1ff */
[----:B--2---:R-:W-:Y:S01]  /*1080*/  IMAD R143, R2, R143, UR4 ;  /* 0x00000004028f7e24 */ /* 0x004fe2000f8e028f */
[----:B------:R-:W-:Y:S06]  /*1090*/  @!P0 BRA `(.L_x_16) ;  /* 0x0000000000b88947 */ /* 0x000fec0003800000 */
[----:B------:R-:W1:Y:S01]  /*10a0*/  LDC.64 R4, c[0x0][0xb18] ;  /* 0x0002c600ff047b82 */ /* 0x000e620000000a00 */
[----:B------:R-:W-:-:S07]  /*10b0*/  ISETP.NE.AND P0, PT, R9, 0x1, PT ;  /* 0x000000010900780c */ /* 0x000fce0003f05270 */
[----:B------:R-:W2:Y:S08]  /*10c0*/  LDC R10, c[0x0][0xb0c] ;  /* 0x0002c300ff0a7b82 */ /* 0x000eb00000000800 */
[----:B------:R-:W3:Y:S08]  /*10d0*/  LDC R11, c[0x0][0x370] ;  /* 0x0000dc00ff0b7b82 */ /* 0x000ef00000000800 */
[----:B------:R-:W4:Y:S01]  /*10e0*/  LDC R12, c[0x0][0x374] ;  /* 0x0000dd00ff0c7b82 */ /* 0x000f220000000800 */
[----:B-1----:R-:W-:-:S07]  /*10f0*/  ISETP.NE.AND P1, PT, R4, 0x1, PT ;  /* 0x000000010400780c */ /* 0x002fce0003f25270 */
[----:B------:R-:W3:Y:S01]  /*1100*/  LDC.64 R6, c[0x0][0xb10] ;  /* 0x0002c400ff067b82 */ /* 0x000ee20000000a00 */
[----:B--2---:R-:W-:-:S07]  /*1110*/  ISETP.NE.AND P2, PT, R10, 0x1, PT ;  /* 0x000000010a00780c */ /* 0x004fce0003f45270 */
[----:B------:R-:W1:Y:S08]  /*1120*/  LDC R8, c[0x0][0xb20] ;  /* 0x0002c800ff087b82 */ /* 0x000e700000000800 */
[----:B------:R-:W2:Y:S01]  /*1130*/  LDC.64 R2, c[0x0][0xb28] ;  /* 0x0002ca00ff027b82 */ /* 0x000ea20000000a00 */
[----:B----4-:R-:W-:-:S04]  /*1140*/  IMAD.HI.U32 R13, R12, R5, RZ ;  /* 0x000000050c0d7227 */ /* 0x010fc800078e00ff */
[----:B------:R-:W-:-:S04]  /*1150*/  IMAD.HI.U32 R5, R155, R5, RZ ;  /* 0x000000059b057227 */ /* 0x000fc800078e00ff */
[----:B---3--:R-:W-:-:S04]  /*1160*/  IMAD.HI.U32 R14, R11, R6, RZ ;  /* 0x000000060b0e7227 */ /* 0x008fc800078e00ff */
[----:B------:R-:W-:Y:S01]  /*1170*/  IMAD.HI.U32 R16, R165, R6, RZ ;  /* 0x00000006a5107227 */ /* 0x000fe200078e00ff */
[-C--:B------:R-:W-:Y:S02]  /*1180*/  @P2 SHF.R.U32.HI R11, RZ, R7.reuse, R14 ;  /* 0x00000007ff0b2219 */ /* 0x080fe4000001160e */
[-C--:B-1----:R-:W-:Y:S02]  /*1190*/  @P1 SHF.R.U32.HI R12, RZ, R8.reuse, R13 ;  /* 0x00000008ff0c1219 */ /* 0x082fe4000001160d */
[----:B------:R-:W-:Y:S02]  /*11a0*/  SHF.R.U32.HI R8, RZ, R8, R5 ;  /* 0x00000008ff087219 */ /* 0x000fe40000011605 */
[----:B------:R-:W-:Y:S02]  /*11b0*/  SHF.R.U32.HI R16, RZ, R7, R16 ;  /* 0x00000007ff107219 */ /* 0x000fe40000011610 */
[----:B------:R-:W-:Y:S01]  /*11c0*/  SEL R5, R155, R8, !P1 ;  /* 0x000000089b057207 */ /* 0x000fe20004800000 */
[----:B--2---:R-:W-:Y:S01]  /*11d0*/  IMAD.HI.U32 R14, R12, R2, RZ ;  /* 0x000000020c0e7227 */ /* 0x004fe200078e00ff */
[----:B------:R-:W-:-:S03]  /*11e0*/  SEL R7, R165, R16, !P2 ;  /* 0x00000010a5077207 */ /* 0x000fc60005000000 */
[----:B------:R-:W-:Y:S01]  /*11f0*/  IMAD.HI.U32 R6, R11, R2, RZ ;  /* 0x000000020b067227 */ /* 0x000fe200078e00ff */
[----:B------:R-:W-:-:S04]  /*1200*/  @P0 SHF.R.U32.HI R12, RZ, R3, R14 ;  /* 0x00000003ff0c0219 */ /* 0x000fc8000001160e */
[----:B------:R-:W-:Y:S01]  /*1210*/  @P0 SHF.R.U32.HI R11, RZ, R3, R6 ;  /* 0x00000003ff0b0219 */ /* 0x000fe20000011606 */
[----:B------:R-:W-:-:S04]  /*1220*/  IMAD R12, R12, R9, RZ ;  /* 0x000000090c0c7224 */ /* 0x000fc800078e02ff */
[----:B------:R-:W-:Y:S01]  /*1230*/  IMAD R6, R11, R9, RZ ;  /* 0x000000090b067224 */ /* 0x000fe200078e02ff */
[----:B------:R-:W-:-:S04]  /*1240*/  ISETP.GE.AND P1, PT, R5, R12, PT ;  /* 0x0000000c0500720c */ /* 0x000fc80003f26270 */
[----:B------:R-:W-:Y:S01]  /*1250*/  ISETP.GE.OR P1, PT, R7, R6, P1 ;  /* 0x000000060700720c */ /* 0x000fe20000f26670 */
[----:B------:R-:W-:-:S05]  /*1260*/  IMAD.HI.U32 R6, R5, R2, RZ ;  /* 0x0000000205067227 */ /* 0x000fca00078e00ff */
[----:B------:R-:W-:-:S04]  /*1270*/  SHF.R.U32.HI R6, RZ, R3, R6 ;  /* 0x00000003ff067219 */ /* 0x000fc80000011606 */
[----:B------:R-:W-:-:S03]  /*1280*/  SEL R6, R5, R6, !P0 ;  /* 0x0000000605067207 */ /* 0x000fc60004000000 */
[----:B------:R-:W-:Y:S01]  /*1290*/  @!P1 IMAD.HI.U32 R8, R7, R2, RZ ;  /* 0x0000000207089227 */ /* 0x000fe200078e00ff */
[----:B------:R-:W-:-:S04]  /*12a0*/  IADD3 R2, PT, PT, -R6, RZ, RZ ;  /* 0x000000ff06027210 */ /* 0x000fc80007ffe1ff */
[----:B------:R-:W-:Y:S01]  /*12b0*/  @!P1 SHF.R.U32.HI R8, RZ, R3, R8 ;  /* 0x00000003ff089219 */ /* 0x000fe20000011608 */
[----:B------:R-:W-:-:S03]  /*12c0*/  IMAD R2, R9, R2, R5 ;  /* 0x0000000209027224 */ /* 0x000fc600078e0205 */
[----:B------:R-:W-:Y:S02]  /*12d0*/  @!P1 SEL R3, R7, R8, !P0 ;  /* 0x0000000807039207 */ /* 0x000fe40004000000 */
[----:B------:R-:W-:-:S03]  /*12e0*/  IADD3 R8, PT, PT, -R5, RZ, RZ ;  /* 0x000000ff05087210 */ /* 0x000fc60007ffe1ff */
[--C-:B------:R-:W-:Y:S02]  /*12f0*/  @!P1 IMAD.IADD R6, R6, 0x1, -R3.reuse ;  /* 0x0000000106069824 */ /* 0x100fe400078e0a03 */
[----:B------:R-:W-:Y:S01]  /*1300*/  @!P1 IMAD R3, R2, R11, R3 ;  /* 0x0000000b02039224 */ /* 0x000fe200078e0203 */
[----:B------:R-:W-:Y:S01]  /*1310*/  IADD3 R2, PT, PT, -R7, RZ, RZ ;  /* 0x000000ff07027210 */ /* 0x000fe20007ffe1ff */
[----:B------:R-:W-:Y:S02]  /*1320*/  @!P1 IMAD R5, R6, R9, R7 ;  /* 0x0000000906059224 */ /* 0x000fe400078e0207 */
[----:B------:R-:W-:Y:S02]  /*1330*/  IMAD R8, R4, R8, R155 ;  /* 0x0000000804087224 */ /* 0x000fe400078e029b */
[----:B------:R-:W-:Y:S02]  /*1340*/  @!P1 IMAD.MOV.U32 R7, RZ, RZ, R3 ;  /* 0x000000ffff079224 */ /* 0x000fe400078e0003 */
[----:B------:R-:W-:-:S02]  /*1350*/  IMAD R2, R10, R2, R165 ;  /* 0x000000020a027224 */ /* 0x000fc400078e02a5 */
[----:B------:R-:W-:Y:S02]  /*1360*/  IMAD R155, R5, R4, R8 ;  /* 0x00000004059b7224 */ /* 0x000fe400078e0208 */
[----:B------:R-:W-:Y:S02]  /*1370*/  IMAD R165, R7, R10, R2 ;  /* 0x0000000a07a57224 */ /* 0x000fe400078e0202 */
.L_x_16:
[----:B------:R-:W1:Y:S01]  /*1380*/  LDCU UR4, c[0x0][0xb30] ;  /* 0x00016600ff0477ac */ /* 0x000e620008000800 */
[----:B------:R-:W2:Y:S08]  /*1390*/  S2UR UR37, SR_CgaCtaId ;  /* 0x00000000002579c3 */ /* 0x000eb00000008800 */
[----:B------:R-:W3:Y:S01]  /*13a0*/  LDC R72, c[0x0][0xb24] ;  /* 0x0002c900ff487b82 */ /* 0x000ee20000000800 */
[----:B-1----:R-:W-:-:S09]  /*13b0*/  UISETP.NE.AND UP1, UPT, UR4, 0x1, UPT ;  /* 0x000000010400788c */ /* 0x002fd2000bf25270 */
[----:B--2---:R-:W-:Y:S05]  /*13c0*/  BRA.U UP1, `(.L_x_17) ;  /* 0x0000000101407547 */ /* 0x004fea000b800000 */
[----:B------:R-:W1:Y:S08]  /*13d0*/  LDC.64 R4, c[0x0][0xb10] ;  /* 0x0002c400ff047b82 */ /* 0x000e700000000a00 */
[----:B------:R-:W2:Y:S08]  /*13e0*/  LDC.64 R2, c[0x0][0xb18] ;  /* 0x0002c600ff027b82 */ /* 0x000eb00000000a00 */
[----:B------:R-:W4:Y:S08]  /*13f0*/  LDC R6, c[0x0][0xb20] ;  /* 0x0002c800ff067b82 */ /* 0x000f300000000800 */
[----:B------:R-:W3:Y:S01]  /*1400*/  LDC R8, c[0x0][0xb0c] ;  /* 0x0002c300ff087b82 */ /* 0x000ee20000000800 */
[----:B-1----:R-:W-:-:S05]  /*1410*/  IMAD.HI.U32 R4, R165, R4, RZ ;  /* 0x00000004a5047227 */ /* 0x002fca00078e00ff */
[----:B------:R-:W-:Y:S01]  /*1420*/  SHF.R.U32.HI R4, RZ, R5, R4 ;  /* 0x00000005ff047219 */ /* 0x000fe20000011604 */
[----:B--2---:R-:W-:Y:S01]  /*1430*/  IMAD.HI.U32 R3, R155, R3, RZ ;  /* 0x000000039b037227 */ /* 0x004fe200078e00ff */
[----:B------:R-:W-:-:S04]  /*1440*/  ISETP.NE.AND P0, PT, R2, 0x1, PT ;  /* 0x000000010200780c */ /* 0x000fc80003f05270 */
[----:B----4-:R-:W-:-:S04]  /*1450*/  SHF.R.U32.HI R6, RZ, R6, R3 ;  /* 0x00000006ff067219 */ /* 0x010fc80000011603 */
[----:B------:R-:W-:Y:S02]  /*1460*/  SEL R3, R155, R6, !P0 ;  /* 0x000000069b037207 */ /* 0x000fe40004000000 */
[----:B---3--:R-:W-:-:S04]  /*1470*/  ISETP.NE.AND P1, PT, R8, 0x1, PT ;  /* 0x000000010800780c */ /* 0x008fc80003f25270 */
[----:B------:R-:W-:-:S05]  /*1480*/  SEL R4, R165, R4, !P1 ;  /* 0x00000004a5047207 */ /* 0x000fca0004800000 */
[----:B------:R-:W-:Y:S02]  /*1490*/  IMAD.IADD R5, R3, 0x1, -R4 ;  /* 0x0000000103057824 */ /* 0x000fe400078e0a04 */
[----:B------:R-:W-:Y:S02]  /*14a0*/  IMAD.IADD R3, R4, 0x1, -R3 ;  /* 0x0000000104037824 */ /* 0x000fe400078e0a03 */
[----:B------:R-:W-:Y:S02]  /*14b0*/  IMAD R165, R5, R8, R165 ;  /* 0x0000000805a57224 */ /* 0x000fe400078e02a5 */
[----:B------:R-:W-:-:S07]  /*14c0*/  IMAD R155, R3, R2, R155 ;  /* 0x00000002039b7224 */ /* 0x000fce00078e029b */
.L_x_17:
[----:B------:R-:W-:Y:S01]  /*14d0*/  BAR.SYNC.DEFER_BLOCKING 0x0 ;  /* 0x0000000000007b1d */ /* 0x000fe20000010000 */
[----:B------:R-:W-:Y:S01]  /*14e0*/  UISETP.NE.AND UP1, UPT, UR8, 0x2, UPT ;  /* 0x000000020800788c */ /* 0x000fe2000bf25270 */
[----:B------:R-:W-:Y:S02]  /*14f0*/  ISETP.NE.OR P5, PT, R0, 0x2, !P5 ;  /* 0x000000020000780c */ /* 0x000fe40006fa5670 */
[----:B------:R-:W-:-:S06]  /*1500*/  LOP3.LUT R2, R166, 0x1f, RZ, 0xc0, !PT ;  /* 0x0000001fa6027812 */ /* 0x000fcc00078ec0ff */
[----:B------:R-:W-:Y:S05]  /*1510*/  BRA.U UP1, `(.L_x_18) ;  /* 0x0000001901307547 */ /* 0x000fea000b800000 */
[----:B------:R-:W1:Y:S01]  /*1520*/  LDCU UR13, c[0x0][0x38c] ;  /* 0x00007180ff0d77ac */ /* 0x000e620008000800 */
[----:B------:R-:W2:Y:S01]  /*1530*/  LDC R9, c[0x0][0x370] ;  /* 0x0000dc00ff097b82 */ /* 0x000ea20000000800 */
[----:B------:R-:W-:Y:S01]  /*1540*/  PLOP3.LUT P1, PT, PT, PT, UP2, 0x80, 0x8 ;  /* 0x000000000008781c */ /* 0x000fe20003f2f028 */
[----:B------:R-:W-:Y:S01]  /*1550*/  IMAD.MOV.U32 R15, RZ, RZ, 0x1 ;  /* 0x00000001ff0f7424 */ /* 0x000fe200078e00ff */
[----:B------:R-:W-:Y:S01]  /*1560*/  ISETP.EQ.OR P4, PT, R2, RZ, P5 ;  /* 0x000000ff0200720c */ /* 0x000fe20002f82670 */
[----:B------:R-:W-:Y:S01]  /*1570*/  IMAD.MOV.U32 R14, RZ, RZ, RZ ;  /* 0x000000ffff0e7224 */ /* 0x000fe200078e00ff */
[----:B------:R-:W-:Y:S02]  /*1580*/  PLOP3.LUT P1, PT, P1, PT, PT, 0x8, 0x80 ;  /* 0x000000000080781c */ /* 0x000fe40000f2e170 */
[----:B------:R-:W-:Y:S01]  /*1590*/  CS2R R12, SRZ ;  /* 0x00000000000c7805 */ /* 0x000fe2000001ff00 */
[----:B------:R-:W-:Y:S01]  /*15a0*/  IMAD.MOV.U32 R10, RZ, RZ, 0x1 ;  /* 0x00000001ff0a7424 */ /* 0x000fe200078e00ff */
[----:B------:R-:W4:Y:S01]  /*15b0*/  LDC R0, c[0x0][0x374] ;  /* 0x0000dd00ff007b82 */ /* 0x000f220000000800 */
[----:B------:R-:W2:Y:S01]  /*15c0*/  LDCU.64 UR22, c[0x0][0x348] ;  /* 0x00006900ff1677ac */ /* 0x000ea20008000a00 */
[----:B------:R-:W-:Y:S01]  /*15d0*/  UMOV UR6, URZ ;  /* 0x000000ff00067c82 */ /* 0x000fe20008000000 */
[----:B-1----:R-:W-:-:S04]  /*15e0*/  UIADD3 UR5, UPT, UPT, UR13, 0x3f, URZ ;  /* 0x0000003f0d057890 */ /* 0x002fc8000fffe0ff */
[----:B------:R-:W-:-:S04]  /*15f0*/  USHF.R.S32.HI UR4, URZ, 0x1f, UR5 ;  /* 0x0000001fff047899 */ /* 0x000fc80008011405 */
[----:B------:R-:W-:-:S04]  /*1600*/  ULEA.HI UR4, UR4, UR5, URZ, 0x6 ;  /* 0x0000000504047291 */ /* 0x000fc8000f8f30ff */
[----:B------:R-:W-:Y:S02]  /*1610*/  USHF.R.S32.HI UR15, URZ, 0x6, UR4 ;  /* 0x00000006ff0f7899 */ /* 0x000fe40008011404 */
[----:B------:R-:W-:Y:S02]  /*1620*/  UIADD3 UR4, UPT, UPT, UR13, -0x1, URZ ;  /* 0xffffffff0d047890 */ /* 0x000fe4000fffe0ff */
[----:B------:R-:W-:Y:S02]  /*1630*/  UISETP.LT.U32.AND UP0, UPT, UR15, 0x11, UPT ;  /* 0x000000110f00788c */ /* 0x000fe4000bf01070 */
[----:B------:R-:W-:Y:S02]  /*1640*/  UISETP.GE.U32.AND UP1, UPT, UR4, -0x7f, UPT ;  /* 0xffffff810400788c */ /* 0x000fe4000bf26070 */
[----:B------:R-:W-:Y:S02]  /*1650*/  USEL UR14, UR15, 0x11, UP0 ;  /* 0x000000110f0e7887 */ /* 0x000fe40008000000 */
[----:B------:R-:W-:-:S02]  /*1660*/  UIADD3 UR13, UPT, UPT, UR13, 0x7e, URZ ;  /* 0x0000007e0d0d7890 */ /* 0x000fc4000fffe0ff */
[----:B------:R-:W-:Y:S02]  /*1670*/  UIADD3 UR5, UPT, UPT, UR14, -0x1, URZ ;  /* 0xffffffff0e057890 */ /* 0x000fe4000fffe0ff */
[----:B------:R-:W-:-:S03]  /*1680*/  UIADD3 UR7, UPT, UPT, UR15, -UR14, URZ ;  /* 0x8000000e0f077290 */ /* 0x000fc6000fffe0ff */
[----:B------:R-:W-:-:S04]  /*1690*/  @UP1 UIADD3 UR5, UPT, UPT, UR14, URZ, URZ ;  /* 0x000000ff0e051290 */ /* 0x000fc8000fffe0ff */
[----:B--2---:R-:W-:-:S12]  /*16a0*/  UIADD3 UR5, UPT, UPT, UR5, 0x1, URZ ;  /* 0x0000000105057890 */ /* 0x004fd8000fffe0ff */
.L_x_36:
[----:B------:R-:W-:Y:S01]  /*16b0*/  UISETP.NE.AND UP0, UPT, UR37, URZ, UPT ;  /* 0x000000ff2500728c */ /* 0x000fe2000bf05270 */
[----:B------:R-:W1:Y:S08]  /*16c0*/  S2UR UR37, SR_CgaCtaId ;  /* 0x00000000002579c3 */ /* 0x000e700000008800 */
[----:B------:R-:W-:Y:S05]  /*16d0*/  BRA.U UP0, `(.L_x_19) ;  /* 0x0000000100347547 */ /* 0x000fea000b800000 */
[----:B------:R-:W2:Y:S01]  /*16e0*/  S2R R2, SR_CgaCtaId ;  /* 0x0000000000027919 */ /* 0x000ea20000008800 */
[----:B------:R-:W-:-:S04]  /*16f0*/  MOV R3, 0x400 ;  /* 0x0000040000037802 */ /* 0x000fc80000000f00 */
[----:B--2---:R-:W-:Y:S02]  /*1700*/  LEA R3, R2, R3, 0x18 ;  /* 0x0000000302037211 */ /* 0x004fe400078ec0ff */
[----:B------:R-:W-:-:S03]  /*1710*/  SHF.L.U32 R2, R10, 0x1f, RZ ;  /* 0x0000001f0a027819 */ /* 0x000fc600000006ff */
[----:B------:R-:W-:-:S04]  /*1720*/  IMAD R3, R12, 0x8, R3 ;  /* 0x000000080c037824 */ /* 0x000fc800078e0203 */
[----:B------:R-:W2:Y:S02]  /*1730*/  SYNCS.PHASECHK.TRANS64.TRYWAIT P0, [R3+URZ+0x1a0], R2 ;  /* 0x0001a002030075a7 */ /* 0x000ea400080011ff */
[----:B--2---:R-:W-:Y:S05]  /*1740*/  @!P0 BRA `(.L_x_20) ;  /* 0x0000005800848947 */ /* 0x004fea0003800000 */
.L_x_109:
[----:B------:R-:W-:Y:S01]  /*1750*/  VIADD R12, R12, 0x1 ;  /* 0x000000010c0c7836 */ /* 0x000fe20000000000 */
[----:B------:R2:W-:Y:S04]  /*1760*/  SYNCS.ARRIVE.TRANS64.A1T0 RZ, [R3+URZ+0x190], RZ ;  /* 0x000190ff03ff79a7 */ /* 0x0005e800081000ff */
[----:B------:R-:W-:-:S04]  /*1770*/  ISETP.NE.AND P0, PT, R12, 0x2, PT ;  /* 0x000000020c00780c */ /* 0x000fc80003f05270 */
[----:B------:R-:W-:Y:S02]  /*1780*/  SEL R12, R12, RZ, P0 ;  /* 0x000000ff0c0c7207 */ /* 0x000fe40000000000 */
[----:B--2---:R-:W-:-:S04]  /*1790*/  SEL R3, RZ, 0x1, P0 ;  /* 0x00000001ff037807 */ /* 0x004fc80000000000 */
[----:B------:R-:W-:-:S07]  /*17a0*/  LOP3.LUT R10, R10, R3, RZ, 0x3c, !PT ;  /* 0x000000030a0a7212 */ /* 0x000fce00078e3cff */
.L_x_19:
[----:B------:R-:W-:Y:S01]  /*17b0*/  UMOV UR4, 0x400 ;  /* 0x0000040000047882 */ /* 0x000fe20000000000 */
[----:B------:R-:W-:Y:S01]  /*17c0*/  SHF.L.U32 R2, R15, 0x1f, RZ ;  /* 0x0000001f0f027819 */ /* 0x000fe200000006ff */
[----:B-1----:R-:W-:Y:S01]  /*17d0*/  ULEA UR4, UR37, UR4, 0x18 ;  /* 0x0000000425047291 */ /* 0x002fe2000f8ec0ff */
[----:B------:R-:W-:Y:S01]  /*17e0*/  R2UR UR34, R165 ;  /* 0x00000000a52272ca */ /* 0x000fe200000e0000 */
[----:B------:R-:W-:Y:S01]  /*17f0*/  UISETP.GE.U32.AND UP0, UPT, UR13, 0x7f, UPT ;  /* 0x0000007f0d00788c */ /* 0x000fe2000bf06070 */
[----:B------:R-:W-:Y:S01]  /*1800*/  R2UR UR10, R155 ;  /* 0x000000009b0a72ca */ /* 0x000fe200000e0000 */
[----:B------:R-:W-:Y:S01]  /*1810*/  ULEA UR8, UR6, UR4, 0x3 ;  /* 0x0000000406087291 */ /* 0x000fe2000f8e18ff */
[----:B------:R-:W-:-:S08]  /*1820*/  UMOV UR24, URZ ;  /* 0x000000ff00187c82 */ /* 0x000fd00008000000 */
[----:B------:R1:W2:Y:S01]  /*1830*/  SYNCS.PHASECHK.TRANS64.TRYWAIT P0, [UR8+0x88], R2 ;  /* 0x00008802ff0075a7 */ /* 0x0002a20008001108 */
[----:B------:R-:W-:Y:S02]  /*1840*/  USHF.L.U32 UR34, UR34, 0x7, URZ ;  /* 0x0000000722227899 */ /* 0x000fe400080006ff */
[----:B------:R-:W-:Y:S01]  /*1850*/  USHF.L.U32 UR10, UR10, 0x6, URZ ;  /* 0x000000060a0a7899 */ /* 0x000fe200080006ff */
[----:B------:R-:W-:Y:S11]  /*1860*/  BRA.U !UP0, `(.L_x_21) ;  /* 0x0000000108a87547 */ /* 0x000ff6000b800000 */
[----:B------:R-:W-:Y:S01]  /*1870*/  UMOV UR16, URZ ;  /* 0x000000ff00107c82 */ /* 0x000fe20008000000 */
[----:B------:R-:W-:-:S05]  /*1880*/  UMOV UR17, UR6 ;  /* 0x0000000600117c82 */ /* 0x000fca0008000000 */
.L_x_26:
[----:B-1----:R-:W-:Y:S01]  /*1890*/  ULEA UR33, UR17, UR4, 0x3 ;  /* 0x0000000411217291 */ /* 0x002fe2000f8e18ff */
[----:B--2---:R-:W-:Y:S01]  /*18a0*/  @!P5 MOV R3, 0x3000 ;  /* 0x000030000003d802 */ /* 0x004fe20000000f00 */
[----:B--2---:R-:W-:Y:S10]  /*18b0*/  @P0 BRA `(.L_x_22) ;  /* 0x00000000000c0947 */ /* 0x004ff40003800000 */
[----:B------:R-:W-:-:S04]  /*18c0*/  SHF.L.U32 R5, R15, 0x1f, RZ ;  /* 0x0000001f0f057819 */ /* 0x000fc800000006ff */
[----:B------:R-:W2:Y:S02]  /*18d0*/  SYNCS.PHASECHK.TRANS64.TRYWAIT P0, [UR33+0x88], R5 ;  /* 0x00008805ff0075a7 */ /* 0x000ea40008001121 */
[----:B--2---:R-:W-:Y:S05]  /*18e0*/  @!P0 BRA `(.L_x_23) ;  /* 0x0000005800308947 */ /* 0x004fea0003800000 */
.L_x_22:
[----:B------:R2:W-:Y:S01]  /*18f0*/  @!P5 SYNCS.ARRIVE.TRANS64 RZ, [UR33], R3 ;  /* 0x00000003ffffd9a7 */ /* 0x0005e20008000021 */
[----:B------:R-:W-:Y:S04]  /*1900*/  BSSY.RECONVERGENT B0, `(.L_x_24) ;  /* 0x0000003000007945 */ /* 0x000fe80003800200 */
[----:B------:R-:W-:Y:S05]  /*1910*/  @P4 BRA `(.L_x_25) ;  /* 0x0000000000044947 */ /* 0x000fea0003800000 */
[----:B------:R-:W-:Y:S05]  /*1920*/  BPT.TRAP 0x1 ;  /* 0x000000040000795c */ /* 0x000fea0000300000 */
.L_x_25:
[----:B------:R-:W-:Y:S05]  /*1930*/  BSYNC.RECONVERGENT B0 ;  /* 0x0000000000007941 */ /* 0x000fea0003800200 */
.L_x_24:
[----:B------:R-:W-:Y:S02]  /*1940*/  UIADD3 UR6, UPT, UPT, UR17, 0x1, URZ ;  /* 0x0000000111067890 */ /* 0x000fe4000fffe0ff */
[----:B------:R-:W-:Y:S02]  /*1950*/  ULEA UR32, UR17, UR4, 0xd ;  /* 0x0000000411207291 */ /* 0x000fe4000f8e68ff */
[----:B------:R-:W-:Y:S02]  /*1960*/  UISETP.NE.AND UP0, UPT, UR6, 0x11, UPT ;  /* 0x000000110600788c */ /* 0x000fe4000bf05270 */
[----:B------:R-:W-:Y:S02]  /*1970*/  UIADD3 UR26, UP1, UPT, UR22, 0x80, URZ ;  /* 0x00000080161a7890 */ /* 0x000fe4000ff3e0ff */
[----:B------:R-:W-:Y:S02]  /*1980*/  USEL UR9, URZ, 0x1, UP0 ;  /* 0x00000001ff097887 */ /* 0x000fe40008000000 */
[----:B------:R-:W-:-:S02]  /*1990*/  USEL UR6, UR6, URZ, UP0 ;  /* 0x000000ff06067287 */ /* 0x000fc40008000000 */
[----:B------:R-:W-:Y:S02]  /*19a0*/  UIADD3 UR20, UP0, UPT, UR22, 0x180, URZ ;  /* 0x0000018016147890 */ /* 0x000fe4000ff1e0ff */
[----:B------:R-:W-:Y:S01]  /*19b0*/  ULEA UR8, UR6, UR4, 0x3 ;  /* 0x0000000406087291 */ /* 0x000fe2000f8e18ff */
[----:B------:R-:W-:Y:S01]  /*19c0*/  LOP3.LUT R15, R15, UR9, RZ, 0x3c, !PT ;  /* 0x000000090f0f7c12 */ /* 0x000fe2000f8e3cff */
[----:B------:R-:W-:Y:S02]  /*19d0*/  USHF.L.U32 UR35, UR16, 0x6, URZ ;  /* 0x0000000610237899 */ /* 0x000fe400080006ff */
[----:B------:R-:W-:Y:S01]  /*19e0*/  UIADD3.X UR27, UPT, UPT, URZ, UR23, URZ, UP1, !UPT ;  /* 0x00000017ff1b7290 */ /* 0x000fe20008ffe4ff */
[----:B-1----:R-:W-:Y:S01]  /*19f0*/  SHF.L.U32 R2, R15, 0x1f, RZ ;  /* 0x0000001f0f027819 */ /* 0x002fe200000006ff */
[----:B------:R-:W-:Y:S02]  /*1a00*/  UIADD3 UR32, UPT, UPT, UR32, 0x4400, URZ ;  /* 0x0000440020207890 */ /* 0x000fe4000fffe0ff */
[----:B------:R-:W-:Y:S01]  /*1a10*/  UIADD3.X UR21, UPT, UPT, URZ, UR23, URZ, UP0, !UPT ;  /* 0x00000017ff157290 */ /* 0x000fe200087fe4ff */
[----:B------:R1:W1:Y:S01]  /*1a20*/  SYNCS.PHASECHK.TRANS64.TRYWAIT P0, [UR8+0x88], R2 ;  /* 0x00008802ff0075a7 */ /* 0x0002620008001108 */
[----:B------:R-:W-:Y:S01]  /*1a30*/  ULEA UR8, UR17, UR4, 0xc ;  /* 0x0000000411087291 */ /* 0x000fe2000f8e60ff */
[----:B------:R-:W-:Y:S01]  /*1a40*/  UMOV UR18, 0x0 ;  /* 0x0000000000127882 */ /* 0x000fe20000000000 */
[----:B------:R-:W-:-:S02]  /*1a50*/  UMOV UR19, 0x10000000 ;  /* 0x1000000000137882 */ /* 0x000fc40000000000 */
[----:B------:R-:W-:Y:S01]  /*1a60*/  UIADD3 UR8, UPT, UPT, UR8, 0x26400, URZ ;  /* 0x0002640008087890 */ /* 0x000fe2000fffe0ff */
[----:B------:R1:W-:Y:S01]  /*1a70*/  UTMALDG.3D [UR32], [UR26], desc[UR18] ;  /* 0x000012201a0075b4 */ /* 0x0003e20008011000 */
[----:B------:R-:W-:Y:S01]  /*1a80*/  UMOV UR12, UR36 ;  /* 0x00000024000c7c82 */ /* 0x000fe20008000000 */
[----:B------:R-:W-:Y:S01]  /*1a90*/  UMOV UR9, UR33 ;  /* 0x0000002100097c82 */ /* 0x000fe20008000000 */
[----:B------:R-:W-:Y:S01]  /*1aa0*/  UMOV UR11, UR35 ;  /* 0x00000023000b7c82 */ /* 0x000fe20008000000 */
[----:B------:R-:W-:Y:S01]  /*1ab0*/  UIADD3 UR16, UPT, UPT, UR16, 0x1, URZ ;  /* 0x0000000110107890 */ /* 0x000fe2000fffe0ff */
[----:B------:R-:W-:Y:S01]  /*1ac0*/  UMOV UR24, UR5 ;  /* 0x0000000500187c82 */ /* 0x000fe20008000000 */
[----:B------:R-:W-:Y:S02]  /*1ad0*/  UMOV UR17, UR6 ;  /* 0x0000000600117c82 */ /* 0x000fe40008000000 */
[----:B------:R1:W-:Y:S01]  /*1ae0*/  UTMALDG.3D [UR8], [UR20], desc[UR18] ;  /* 0x00001208140075b4 */ /* 0x0003e20008011000 */
[----:B------:R-:W-:-:S09]  /*1af0*/  UISETP.NE.AND UP0, UPT, UR16, UR5, UPT ;  /* 0x000000051000728c */ /* 0x000fd2000bf05270 */
[----:B------:R-:W-:Y:S05]  /*1b00*/  BRA.U UP0, `(.L_x_26) ;  /* 0xfffffffd00607547 */ /* 0x000fea000b83ffff */
.L_x_21:
[----:B-1----:R-:W-:Y:S01]  /*1b10*/  ULEA UR8, UR6, UR4, 0x3 ;  /* 0x0000000406087291 */ /* 0x002fe2000f8e18ff */
[----:B------:R-:W-:Y:S01]  /*1b20*/  SHF.L.U32 R2, R15, 0x1f, RZ ;  /* 0x0000001f0f027819 */ /* 0x000fe200000006ff */
[----:B------:R-:W-:Y:S01]  /*1b30*/  @!P1 SYNCS.ARRIVE.TRANS64.A1T0 RZ, [UR4+0x128], RZ ;  /* 0x000128ffffff99a7 */ /* 0x000fe20008100004 */
[----:B------:R-:W-:-:S06]  /*1b40*/  UISETP.GT.AND UP0, UPT, UR15, UR14, UPT ;  /* 0x0000000e0f00728c */ /* 0x000fcc000bf04270 */
[----:B--2---:R1:W2:Y:S03]  /*1b50*/  SYNCS.PHASECHK.TRANS64.TRYWAIT P0, [UR8+0x88], R2 ;  /* 0x00008802ff0075a7 */ /* 0x0042a60008001108 */
[----:B------:R-:W-:Y:S05]  /*1b60*/  BRA.U !UP0, `(.L_x_27) ;  /* 0x0000000108ac7547 */ /* 0x000fea000b800000 */
[----:B------:R-:W-:Y:S01]  /*1b70*/  UIADD3 UR21, UPT, UPT, UR7, UR24, URZ ;  /* 0x0000001807157290 */ /* 0x000fe2000fffe0ff */
[----:B------:R-:W-:-:S11]  /*1b80*/  UMOV UR25, UR6 ;  /* 0x0000000600197c82 */ /* 0x000fd60008000000 */
.L_x_32:
[----:B-1----:R-:W-:Y:S01]  /*1b90*/  ULEA UR17, UR25, UR4, 0x3 ;  /* 0x0000000419117291 */ /* 0x002fe2000f8e18ff */
[----:B--2---:R-:W-:Y:S01]  /*1ba0*/  @!P5 MOV R3, 0x3000 ;  /* 0x000030000003d802 */ /* 0x004fe20000000f00 */
[----:B--2---:R-:W-:Y:S10]  /*1bb0*/  @P0 BRA `(.L_x_28) ;  /* 0x00000000000c0947 */ /* 0x004ff40003800000 */
[----:B------:R-:W-:-:S04]  /*1bc0*/  SHF.L.U32 R5, R15, 0x1f, RZ ;  /* 0x0000001f0f057819 */ /* 0x000fc800000006ff */
[----:B------:R-:W2:Y:S02]  /*1bd0*/  SYNCS.PHASECHK.TRANS64.TRYWAIT P0, [UR17+0x88], R5 ;  /* 0x00008805ff0075a7 */ /* 0x000ea40008001111 */
[----:B--2---:R-:W-:Y:S05]  /*1be0*/  @!P0 BRA `(.L_x_29) ;  /* 0x0000005400888947 */ /* 0x004fea0003800000 */
.L_x_28:
[----:B------:R2:W-:Y:S01]  /*1bf0*/  @!P5 SYNCS.ARRIVE.TRANS64 RZ, [UR17], R3 ;  /* 0x00000003ffffd9a7 */ /* 0x0005e20008000011 */
[----:B------:R-:W-:Y:S04]  /*1c00*/  BSSY.RECONVERGENT B0, `(.L_x_30) ;  /* 0x0000003000007945 */ /* 0x000fe80003800200 */
[----:B------:R-:W-:Y:S05]  /*1c10*/  @P4 BRA `(.L_x_31) ;  /* 0x0000000000044947 */ /* 0x000fea0003800000 */
[----:B------:R-:W-:Y:S05]  /*1c20*/  BPT.TRAP 0x1 ;  /* 0x000000040000795c */ /* 0x000fea0000300000 */
.L_x_31:
[----:B------:R-:W-:Y:S05]  /*1c30*/  BSYNC.RECONVERGENT B0 ;  /* 0x0000000000007941 */ /* 0x000fea0003800200 */
.L_x_30:
        /* <DEDUP_REMOVED lines=10> */
[----:B------:R-:W-:Y:S01]  /*1ce0*/  UIADD3 UR16, UPT, UPT, UR16, 0x4400, URZ ;  /* 0x0000440010107890 */ /* 0x000fe2000fffe0ff */
[----:B-1----:R-:W-:Y:S01]  /*1cf0*/  SHF.L.U32 R2, R15, 0x1f, RZ ;  /* 0x0000001f0f027819 */ /* 0x002fe200000006ff */
[----:B------:R-:W-:Y:S02]  /*1d00*/  UIADD3.X UR31, UPT, UPT, URZ, UR23, URZ, UP1, !UPT ;  /* 0x00000017ff1f7290 */ /* 0x000fe40008ffe4ff */
[----:B------:R-:W-:Y:S01]  /*1d10*/  UIADD3.X UR29, UPT, UPT, URZ, UR23, URZ, UP0, !UPT ;  /* 0x00000017ff1d7290 */ /* 0x000fe200087fe4ff */
[----:B------:R1:W1:Y:S01]  /*1d20*/  SYNCS.PHASECHK.TRANS64.TRYWAIT P0, [UR8+0x88], R2 ;  /* 0x00008802ff0075a7 */ /* 0x0002620008001108 */
[----:B------:R-:W-:Y:S01]  /*1d30*/  ULEA UR8, UR25, UR4, 0xc ;  /* 0x0000000419087291 */ /* 0x000fe2000f8e60ff */
[----:B------:R-:W-:Y:S01]  /*1d40*/  UMOV UR26, 0x0 ;  /* 0x00000000001a7882 */ /* 0x000fe20000000000 */
[----:B------:R-:W-:-:S02]  /*1d50*/  UMOV UR27, 0x10000000 ;  /* 0x10000000001b7882 */ /* 0x000fc40000000000 */
[----:B------:R-:W-:Y:S01]  /*1d60*/  UIADD3 UR8, UPT, UPT, UR8, 0x26400, URZ ;  /* 0x0002640008087890 */ /* 0x000fe2000fffe0ff */
[----:B------:R-:W-:Y:S01]  /*1d70*/  UMOV UR18, UR34 ;  /* 0x0000002200127c82 */ /* 0x000fe20008000000 */
[----:B------:R-:W-:Y:S01]  /*1d80*/  UMOV UR20, UR36 ;  /* 0x0000002400147c82 */ /* 0x000fe20008000000 */
[----:B------:R-:W-:Y:S01]  /*1d90*/  UMOV UR12, UR36 ;  /* 0x00000024000c7c82 */ /* 0x000fe20008000000 */
[----:B------:R-:W-:Y:S01]  /*1da0*/  UMOV UR9, UR17 ;  /* 0x0000001100097c82 */ /* 0x000fe20008000000 */
[----:B------:R-:W-:Y:S01]  /*1db0*/  UMOV UR11, UR19 ;  /* 0x00000013000b7c82 */ /* 0x000fe20008000000 */
[----:B------:R1:W-:Y:S01]  /*1dc0*/  UTMALDG.3D [UR16], [UR30], desc[UR26] ;  /* 0x00001a101e0075b4 */ /* 0x0003e20008011000 */
[----:B------:R-:W-:Y:S01]  /*1dd0*/  UIADD3 UR24, UPT, UPT, UR24, 0x1, URZ ;  /* 0x0000000118187890 */ /* 0x000fe2000fffe0ff */
[----:B------:R-:W-:-:S03]  /*1de0*/  UMOV UR25, UR6 ;  /* 0x0000000600197c82 */ /* 0x000fc60008000000 */
[----:B------:R-:W-:Y:S01]  /*1df0*/  UISETP.NE.AND UP0, UPT, UR24, UR21, UPT ;  /* 0x000000151800728c */ /* 0x000fe2000bf05270 */
[----:B------:R1:W-:Y:S08]  /*1e00*/  UTMALDG.3D [UR8], [UR28], desc[UR26] ;  /* 0x00001a081c0075b4 */ /* 0x0003f00008011000 */
[----:B------:R-:W-:Y:S05]  /*1e10*/  BRA.U UP0, `(.L_x_32) ;  /* 0xfffffffd005c7547 */ /* 0x000fea000b83ffff */
.L_x_27:
[C---:B-1----:R-:W-:Y:S01]  /*1e20*/  LEA R2, R14.reuse, UR4, 0x3 ;  /* 0x000000040e027c11 */ /* 0x042fe2000f8e18ff */
[----:B------:R-:W-:Y:S01]  /*1e30*/  NOP ;  /* 0x0000000000007918 */ /* 0x000fe20000000000 */
[----:B--2---:R-:W-:Y:S02]  /*1e40*/  SHF.L.U32 R3, R13, 0x1f, RZ ;  /* 0x0000001f0d037819 */ /* 0x004fe400000006ff */
[----:B------:R-:W-:Y:S02]  /*1e50*/  LEA R4, R14, UR4, 0x4 ;  /* 0x000000040e047c11 */ /* 0x000fe4000f8e20ff */
[----:B------:R-:W1:Y:S02]  /*1e60*/  SYNCS.PHASECHK.TRANS64.TRYWAIT P0, [R2+URZ+0x130], R3 ;  /* 0x00013003020075a7 */ /* 0x000e6400080011ff */
[----:B-1----:R-:W-:Y:S05]  /*1e70*/  @!P0 BRA `(.L_x_33) ;  /* 0x0000005000fc8947 */ /* 0x002fea0003800000 */
.L_x_112:
[----:B------:R-:W2:Y:S01]  /*1e80*/  LDS.128 R4, [R4+0x1c0] ;  /* 0x0001c00004047984 */ /* 0x000ea20000000c00 */
[----:B---3--:R-:W-:Y:S01]  /*1e90*/  ISETP.GE.AND P0, PT, R72, 0x1, PT ;  /* 0x000000014800780c */ /* 0x008fe20003f06270 */
[----:B-1----:R-:W-:Y:S01]  /*1ea0*/  VIADD R2, R2, 0x140 ;  /* 0x0000014002027836 */ /* 0x002fe20000000000 */
[----:B------:R-:W-:Y:S01]  /*1eb0*/  @!PT LDS RZ, [RZ] ;  /* 0x00000000fffff984 */ /* 0x000fe20000000800 */
[----:B------:R-:W-:Y:S01]  /*1ec0*/  @!PT LDS RZ, [RZ] ;  /* 0x00000000fffff984 */ /* 0x000fe20000000800 */
[----:B------:R-:W-:Y:S01]  /*1ed0*/  @!PT LDS RZ, [RZ] ;  /* 0x00000000fffff984 */ /* 0x000fe20000000800 */
[----:B------:R-:W-:Y:S01]  /*1ee0*/  @!PT LDS RZ, [RZ] ;  /* 0x00000000fffff984 */ /* 0x000fe20000000800 */
[----:B------:R1:W-:Y:S06]  /*1ef0*/  MEMBAR.ALL.CTA ;  /* 0x0000000000007992 */ /* 0x0003ec0000008000 */
[----:B-1----:R-:W1:Y:S01]  /*1f00*/  FENCE.VIEW.ASYNC.S ;  /* 0x00000000000073c6 */ /* 0x002e620000000000 */
[----:B------:R-:W-:-:S04]  /*1f10*/  PRMT R2, RZ, 0x654, R2 ;  /* 0x00000654ff027816 */ /* 0x000fc80000000002 */
[----:B-1----:R1:W-:Y:S01]  /*1f20*/  SYNCS.ARRIVE.TRANS64.RED.A1T0 RZ, [R2+URZ], RZ ;  /* 0x000000ff02ff79a7 */ /* 0x0023e200081004ff */
[----:B--2---:R-:W-:-:S13]  /*1f30*/  LOP3.LUT P2, RZ, R6, 0x1, RZ, 0xc0, !PT ;  /* 0x0000000106ff7812 */ /* 0x004fda000784c0ff */
[----:B------:R-:W-:Y:S01]  /*1f40*/  @P2 SHF.R.U32.HI R3, RZ, 0x10, R5 ;  /* 0x00000010ff032819 */ /* 0x000fe20000011605 */
[----:B------:R-:W-:Y:S01]  /*1f50*/  VOTEU.ANY UP0, P2 ;  /* 0x0000000000ff7886 */ /* 0x000fe20001000100 */
[----:B------:R-:W-:Y:S02]  /*1f60*/  @P2 MOV R11, R4 ;  /* 0x00000004000b2202 */ /* 0x000fe40000000f00 */
[----:B------:R-:W-:Y:S02]  /*1f70*/  @P2 R2UR.BROADCAST UR8, R3 ;  /* 0x00000000030822ca */ /* 0x000fe400008e0000 */
[----:B------:R-:W-:-:S11]  /*1f80*/  @P2 LOP3.LUT R8, R5, 0xffff, RZ, 0xc0, !PT ;  /* 0x0000ffff05082812 */ /* 0x000fd600078ec0ff */
[----:B------:R-:W-:Y:S01]  /*1f90*/  @UP0 UMOV UR36, UR8 ;  /* 0x0000000800240c82 */ /* 0x000fe20008000000 */
[----:B-1----:R-:W-:Y:S05]  /*1fa0*/  @!P0 BRA `(.L_x_34) ;  /* 0x0000000000b88947 */ /* 0x002fea0003800000 */
[----:B------:R-:W4:Y:S01]  /*1fb0*/  LDC.64 R4, c[0x0][0xb18] ;  /* 0x0002c600ff047b82 */ /* 0x000f220000000a00 */
[----:B------:R-:W-:-:S07]  /*1fc0*/  ISETP.NE.AND P3, PT, R72, 0x1, PT ;  /* 0x000000014800780c */ /* 0x000fce0003f65270 */
[----:B------:R-:W1:Y:S08]  /*1fd0*/  LDC.64 R6, c[0x0][0xb10] ;  /* 0x0002c400ff067b82 */ /* 0x000e700000000a00 */
[----:B------:R-:W2:Y:S08]  /*1fe0*/  LDC R16, c[0x0][0xb20] ;  /* 0x0002c800ff107b82 */ /* 0x000eb00000000800 */
[----:B------:R-:W3:Y:S01]  /*1ff0*/  LDC R18, c[0x0][0xb0c] ;  /* 0x0002c300ff127b82 */ /* 0x000ee20000000800 */
[----:B----4-:R-:W-:Y:S01]  /*2000*/  IMAD.HI.U32 R17, R0, R5, RZ ;  /* 0x0000000500117227 */ /* 0x010fe200078e00ff */
[----:B------:R-:W-:-:S03]  /*2010*/  ISETP.NE.AND P0, PT, R4, 0x1, PT ;  /* 0x000000010400780c */ /* 0x000fc60003f05270 */
[----:B------:R-:W-:-:S03]  /*2020*/  IMAD.HI.U32 R5, R8, R5, RZ ;  /* 0x0000000508057227 */ /* 0x000fc600078e00ff */
[----:B------:R-:W4:Y:S01]  /*2030*/  LDC.64 R2, c[0x0][0xb28] ;  /* 0x0002ca00ff027b82 */ /* 0x000f220000000a00 */
[----:B-1----:R-:W-:-:S04]  /*2040*/  IMAD.HI.U32 R20, R9, R6, RZ ;  /* 0x0000000609147227 */ /* 0x002fc800078e00ff */
[----:B------:R-:W-:Y:S01]  /*2050*/  IMAD.HI.U32 R22, R11, R6, RZ ;  /* 0x000000060b167227 */ /* 0x000fe200078e00ff */
[----:B------:R-:W-:Y:S02]  /*2060*/  SHF.R.U32.HI R20, RZ, R7, R20 ;  /* 0x00000007ff147219 */ /* 0x000fe40000011614 */
[-C--:B--2---:R-:W-:Y:S02]  /*2070*/  SHF.R.U32.HI R17, RZ, R16.reuse, R17 ;  /* 0x00000010ff117219 */ /* 0x084fe40000011611 */
[----:B------:R-:W-:Y:S02]  /*2080*/  SHF.R.U32.HI R5, RZ, R16, R5 ;  /* 0x00000010ff057219 */ /* 0x000fe40000011605 */
[----:B------:R-:W-:Y:S02]  /*2090*/  SEL R17, R0, R17, !P0 ;  /* 0x0000001100117207 */ /* 0x000fe40004000000 */
[----:B------:R-:W-:Y:S02]  /*20a0*/  SHF.R.U32.HI R22, RZ, R7, R22 ;  /* 0x00000007ff167219 */ /* 0x000fe40000011616 */
[----:B---3--:R-:W-:-:S02]  /*20b0*/  ISETP.NE.AND P1, PT, R18, 0x1, PT ;  /* 0x000000011200780c */ /* 0x008fc40003f25270 */
[----:B------:R-:W-:Y:S02]  /*20c0*/  SEL R5, R8, R5, !P0 ;  /* 0x0000000508057207 */ /* 0x000fe40004000000 */
[----:B------:R-:W-:Y:S02]  /*20d0*/  SEL R19, R9, R20, !P1 ;  /* 0x0000001409137207 */ /* 0x000fe40004800000 */
[----:B------:R-:W-:Y:S01]  /*20e0*/  SEL R7, R11, R22, !P1 ;  /* 0x000000160b077207 */ /* 0x000fe20004800000 */
[----:B----4-:R-:W-:-:S04]  /*20f0*/  IMAD.HI.U32 R20, R17, R2, RZ ;  /* 0x0000000211147227 */ /* 0x010fc800078e00ff */
[----:B------:R-:W-:Y:S01]  /*2100*/  IMAD.HI.U32 R6, R19, R2, RZ ;  /* 0x0000000213067227 */ /* 0x000fe200078e00ff */
[----:B------:R-:W-:-:S04]  /*2110*/  @P3 SHF.R.U32.HI R17, RZ, R3, R20 ;  /* 0x00000003ff113219 */ /* 0x000fc80000011614 */
[----:B------:R-:W-:Y:S01]  /*2120*/  @P3 SHF.R.U32.HI R19, RZ, R3, R6 ;  /* 0x00000003ff133219 */ /* 0x000fe20000011606 */
[----:B------:R-:W-:-:S04]  /*2130*/  IMAD R17, R72, R17, RZ ;  /* 0x0000001148117224 */ /* 0x000fc800078e02ff */
[----:B------:R-:W-:Y:S01]  /*2140*/  IMAD R6, R72, R19, RZ ;  /* 0x0000001348067224 */ /* 0x000fe200078e02ff */
[C---:B------:R-:W-:Y:S02]  /*2150*/  ISETP.GE.AND P0, PT, R5.reuse, R17, PT ;  /* 0x000000110500720c */ /* 0x040fe40003f06270 */
[----:B------:R-:W-:Y:S02]  /*2160*/  IADD3 R17, PT, PT, -R5, RZ, RZ ;  /* 0x000000ff05117210 */ /* 0x000fe40007ffe1ff */
[----:B------:R-:W-:Y:S01]  /*2170*/  ISETP.GE.OR P0, PT, R7, R6, P0 ;  /* 0x000000060700720c */ /* 0x000fe20000706670 */
[----:B------:R-:W-:-:S04]  /*2180*/  IMAD.HI.U32 R6, R5, R2, RZ ;  /* 0x0000000205067227 */ /* 0x000fc800078e00ff */
[----:B------:R-:W-:Y:S01]  /*2190*/  IMAD R8, R4, R17, R8 ;  /* 0x0000001104087224 */ /* 0x000fe200078e0208 */
[----:B------:R-:W-:-:S04]  /*21a0*/  SHF.R.U32.HI R6, RZ, R3, R6 ;  /* 0x00000003ff067219 */ /* 0x000fc80000011606 */
[----:B------:R-:W-:-:S03]  /*21b0*/  SEL R6, R5, R6, !P3 ;  /* 0x0000000605067207 */ /* 0x000fc60005800000 */
[----:B------:R-:W-:-:S04]  /*21c0*/  @!P0 IMAD.HI.U32 R16, R7, R2, RZ ;  /* 0x0000000207108227 */ /* 0x000fc800078e00ff */
[----:B------:R-:W-:Y:S01]  /*21d0*/  IMAD.MOV R2, RZ, RZ, -R6 ;  /* 0x000000ffff027224 */ /* 0x000fe200078e0a06 */
[----:B------:R-:W-:-:S03]  /*21e0*/  @!P0 SHF.R.U32.HI R16, RZ, R3, R16 ;  /* 0x00000003ff108219 */ /* 0x000fc60000011610 */
[----:B------:R-:W-:Y:S01]  /*21f0*/  IMAD R2, R72, R2, R5 ;  /* 0x0000000248027224 */ /* 0x000fe200078e0205 */
[----:B------:R-:W-:-:S05]  /*2200*/  @!P0 SEL R3, R7, R16, !P3 ;  /* 0x0000001007038207 */ /* 0x000fca0005800000 */
[--C-:B------:R-:W-:Y:S02]  /*2210*/  @!P0 IMAD.IADD R6, R6, 0x1, -R3.reuse ;  /* 0x0000000106068824 */ /* 0x100fe400078e0a03 */
[----:B------:R-:W-:Y:S01]  /*2220*/  @!P0 IMAD R3, R2, R19, R3 ;  /* 0x0000001302038224 */ /* 0x000fe200078e0203 */
[----:B------:R-:W-:Y:S01]  /*2230*/  IADD3 R2, PT, PT, -R7, RZ, RZ ;  /* 0x000000ff07027210 */ /* 0x000fe20007ffe1ff */
[----:B------:R-:W-:Y:S02]  /*2240*/  @!P0 IMAD R5, R72, R6, R7 ;  /* 0x0000000648058224 */ /* 0x000fe400078e0207 */
[----:B------:R-:W-:Y:S02]  /*2250*/  @!P0 IMAD.MOV.U32 R7, RZ, RZ, R3 ;  /* 0x000000ffff078224 */ /* 0x000fe400078e0003 */
[----:B------:R-:W-:Y:S02]  /*2260*/  IMAD R2, R18, R2, R11 ;  /* 0x0000000212027224 */ /* 0x000fe400078e020b */
[----:B------:R-:W-:-:S02]  /*2270*/  IMAD R8, R5, R4, R8 ;  /* 0x0000000405087224 */ /* 0x000fc400078e0208 */
[----:B------:R-:W-:Y:S02]  /*2280*/  IMAD R11, R7, R18, R2 ;  /* 0x00000012070b7224 */ /* 0x000fe400078e0202 */
.L_x_34:
[----:B------:R-:W1:Y:S02]  /*2290*/  LDCU UR8, c[0x0][0xb30] ;  /* 0x00016600ff0877ac */ /* 0x000e640008000800 */
[----:B-1----:R-:W-:-:S09]  /*22a0*/  UISETP.NE.AND UP0, UPT, UR8, 0x1, UPT ;  /* 0x000000010800788c */ /* 0x002fd2000bf05270 */
[----:B------:R-:W-:Y:S05]  /*22b0*/  BRA.U UP0, `(.L_x_35) ;  /* 0x0000000100407547 */ /* 0x000fea000b800000 */
[----:B------:R-:W1:Y:S08]  /*22c0*/  LDC.64 R4, c[0x0][0xb10] ;  /* 0x0002c400ff047b82 */ /* 0x000e700000000a00 */
[----:B------:R-:W2:Y:S08]  /*22d0*/  LDC.64 R2, c[0x0][0xb18] ;  /* 0x0002c600ff027b82 */ /* 0x000eb00000000a00 */
[----:B------:R-:W3:Y:S08]  /*22e0*/  LDC R6, c[0x0][0xb20] ;  /* 0x0002c800ff067b82 */ /* 0x000ef00000000800 */
[----:B------:R-:W4:Y:S01]  /*22f0*/  LDC R16, c[0x0][0xb0c] ;  /* 0x0002c300ff107b82 */ /* 0x000f220000000800 */
[----:B-1----:R-:W-:-:S05]  /*2300*/  IMAD.HI.U32 R4, R11, R4, RZ ;  /* 0x000000040b047227 */ /* 0x002fca00078e00ff */
[----:B------:R-:W-:Y:S01]  /*2310*/  SHF.R.U32.HI R4, RZ, R5, R4 ;  /* 0x00000005ff047219 */ /* 0x000fe20000011604 */
[----:B--2---:R-:W-:Y:S01]  /*2320*/  IMAD.HI.U32 R3, R8, R3, RZ ;  /* 0x0000000308037227 */ /* 0x004fe200078e00ff */
[----:B------:R-:W-:-:S04]  /*2330*/  ISETP.NE.AND P0, PT, R2, 0x1, PT ;  /* 0x000000010200780c */ /* 0x000fc80003f05270 */
[----:B---3--:R-:W-:-:S04]  /*2340*/  SHF.R.U32.HI R3, RZ, R6, R3 ;  /* 0x00000006ff037219 */ /* 0x008fc80000011603 */
[----:B------:R-:W-:Y:S02]  /*2350*/  SEL R3, R8, R3, !P0 ;  /* 0x0000000308037207 */ /* 0x000fe40004000000 */
[----:B----4-:R-:W-:-:S04]  /*2360*/  ISETP.NE.AND P1, PT, R16, 0x1, PT ;  /* 0x000000011000780c */ /* 0x010fc80003f25270 */
[----:B------:R-:W-:-:S05]  /*2370*/  SEL R4, R11, R4, !P1 ;  /* 0x000000040b047207 */ /* 0x000fca0004800000 */
[----:B------:R-:W-:Y:S02]  /*2380*/  IMAD.IADD R5, R3, 0x1, -R4 ;  /* 0x0000000103057824 */ /* 0x000fe400078e0a04 */
[----:B------:R-:W-:Y:S02]  /*2390*/  IMAD.IADD R3, R4, 0x1, -R3 ;  /* 0x0000000104037824 */ /* 0x000fe400078e0a03 */
[----:B------:R-:W-:Y:S02]  /*23a0*/  IMAD R11, R5, R16, R11 ;  /* 0x00000010050b7224 */ /* 0x000fe400078e020b */
[----:B------:R-:W-:-:S07]  /*23b0*/  IMAD R8, R3, R2, R8 ;  /* 0x0000000203087224 */ /* 0x000fce00078e0208 */
.L_x_35:
[----:B------:R-:W-:Y:S01]  /*23c0*/  VIADD R14, R14, 0x1 ;  /* 0x000000010e0e7836 */ /* 0x000fe20000000000 */
[----:B------:R-:W-:Y:S01]  /*23d0*/  PLOP3.LUT P1, PT, PT, PT, PT, 0x80, 0x8 ;  /* 0x000000000008781c */ /* 0x000fe20003f2f070 */
[----:B------:R-:W-:Y:S02]  /*23e0*/  IMAD.IADD R165, R11, 0x1, R154 ;  /* 0x000000010ba57824 */ /* 0x000fe400078e029a */
[----:B------:R-:W-:Y:S01]  /*23f0*/  IMAD.IADD R155, R8, 0x1, R143 ;  /* 0x00000001089b7824 */ /* 0x000fe200078e028f */
[----:B------:R-:W-:-:S04]  /*2400*/  ISETP.NE.AND P0, PT, R14, 0x2, PT ;  /* 0x000000020e00780c */ /* 0x000fc80003f05270 */
[----:B------:R-:W-:Y:S02]  /*2410*/  SEL R2, RZ, 0x1, P0 ;  /* 0x00000001ff027807 */ /* 0x000fe40000000000 */
[----:B------:R-:W-:Y:S02]  /*2420*/  SEL R14, R14, RZ, P0 ;  /* 0x000000ff0e0e7207 */ /* 0x000fe40000000000 */
[----:B------:R-:W-:Y:S01]  /*2430*/  LOP3.LUT R13, R13, R2, RZ, 0x3c, !PT ;  /* 0x000000020d0d7212 */ /* 0x000fe200078e3cff */
[----:B------:R-:W-:Y:S06]  /*2440*/  @P2 BRA `(.L_x_36) ;  /* 0xfffffff000982947 */ /* 0x000fec000383ffff */
[----:B------:R-:W-:Y:S01]  /*2450*/  UIADD3 UR4, UPT, UPT, UR4, 0x88, URZ ;  /* 0x0000008804047890 */ /* 0x000fe2000fffe0ff */
[----:B------:R-:W-:-:S03]  /*2460*/  SHF.L.U32 R3, R15, 0x1f, RZ ;  /* 0x0000001f0f037819 */ /* 0x000fc600000006ff */
[----:B------:R-:W-:-:S09]  /*2470*/  ULEA UR5, UR6, UR4, 0x3 ;  /* 0x0000000406057291 */ /* 0x000fd2000f8e18ff */
[----:B------:R-:W1:Y:S02]  /*2480*/  SYNCS.PHASECHK.TRANS64.TRYWAIT P0, [UR5], R3 ;  /* 0x00000003ff0075a7 */ /* 0x000e640008001105 */
[----:B-1----:R-:W-:Y:S05]  /*2490*/  @!P0 BRA `(.L_x_37) ;  /* 0x0000004c00888947 */ /* 0x002fea0003800000 */
.L_x_114:
[----:B------:R-:W-:-:S04]  /*24a0*/  UIADD3 UR6, UPT, UPT, UR6, 0x1, URZ ;  /* 0x0000000106067890 */ /* 0x000fc8000fffe0ff */
[----:B------:R-:W-:-:S04]  /*24b0*/  UISETP.NE.AND UP0, UPT, UR6, 0x11, UPT ;  /* 0x000000110600788c */ /* 0x000fc8000bf05270 */
[----:B------:R-:W-:Y:S02]  /*24c0*/  USEL UR7, URZ, 0x1, UP0 ;  /* 0x00000001ff077887 */ /* 0x000fe40008000000 */
[----:B------:R-:W-:-:S04]  /*24d0*/  USEL UR6, UR6, URZ, UP0 ;  /* 0x000000ff06067287 */ /* 0x000fc80008000000 */
[----:B------:R-:W-:Y:S01]  /*24e0*/  ULEA UR5, UR6, UR4, 0x3 ;  /* 0x0000000406057291 */ /* 0x000fe2000f8e18ff */
[----:B------:R-:W-:-:S04]  /*24f0*/  LOP3.LUT R2, R15, UR7, RZ, 0x3c, !PT ;  /* 0x000000070f027c12 */ /* 0x000fc8000f8e3cff */
[----:B-1----:R-:W-:-:S04]  /*2500*/  SHF.L.U32 R3, R2, 0x1f, RZ ;  /* 0x0000001f02037819 */ /* 0x002fc800000006ff */
[----:B------:R-:W1:Y:S02]  /*2510*/  SYNCS.PHASECHK.TRANS64.TRYWAIT P0, [UR5], R3 ;  /* 0x00000003ff0075a7 */ /* 0x000e640008001105 */
[----:B-1----:R-:W-:Y:S05]  /*2520*/  @!P0 BRA `(.L_x_38) ;  /* 0x0000004c007c8947 */ /* 0x002fea0003800000 */
.L_x_116:
        /* <DEDUP_REMOVED lines=9> */
.L_x_118:
        /* <DEDUP_REMOVED lines=9> */
.L_x_120:
        /* <DEDUP_REMOVED lines=9> */
.L_x_122:
        /* <DEDUP_REMOVED lines=9> */
.L_x_124:
        /* <DEDUP_REMOVED lines=9> */
.L_x_126:
        /* <DEDUP_REMOVED lines=9> */
.L_x_128:
        /* <DEDUP_REMOVED lines=9> */
.L_x_130:
        /* <DEDUP_REMOVED lines=9> */
.L_x_132:
        /* <DEDUP_REMOVED lines=9> */
.L_x_134:
        /* <DEDUP_REMOVED lines=9> */
.L_x_136:
        /* <DEDUP_REMOVED lines=9> */
.L_x_138:
        /* <DEDUP_REMOVED lines=9> */
.L_x_140:
        /* <DEDUP_REMOVED lines=9> */
.L_x_142:
        /* <DEDUP_REMOVED lines=9> */
.L_x_144:
[----:B------:R-:W-:-:S04]  /*2d10*/  UIADD3 UR6, UPT, UPT, UR6, 0x1, URZ ;  /* 0x0000000106067890 */ /* 0x000fc8000fffe0ff */
[----:B------:R-:W-:-:S04]  /*2d20*/  UISETP.NE.AND UP0, UPT, UR6, 0x11, UPT ;  /* 0x000000110600788c */ /* 0x000fc8000bf05270 */
[----:B------:R-:W-:Y:S02]  /*2d30*/  USEL UR5, URZ, 0x1, UP0 ;  /* 0x00000001ff057887 */ /* 0x000fe40008000000 */
[----:B------:R-:W-:-:S04]  /*2d40*/  USEL UR6, UR6, URZ, UP0 ;  /* 0x000000ff06067287 */ /* 0x000fc80008000000 */
[----:B------:R-:W-:Y:S01]  /*2d50*/  ULEA UR6, UR6, UR4, 0x3 ;  /* 0x0000000406067291 */ /* 0x000fe2000f8e18ff */
[----:B-1----:R-:W-:-:S04]  /*2d60*/  LOP3.LUT R3, R2, UR5, RZ, 0x3c, !PT ;  /* 0x0000000502037c12 */ /* 0x002fc8000f8e3cff */
[----:B------:R-:W-:Y:S01]  /*2d70*/  SHF.L.U32 R3, R3, 0x1f, RZ ;  /* 0x0000001f03037819 */ /* 0x000fe200000006ff */
[----:B----4-:R-:W-:-:S07]  /*2d80*/  IMAD.U32 R0, RZ, RZ, UR6 ;  /* 0x00000006ff007e24 */ /* 0x010fce000f8e00ff */
.L_x_53:
[----:B-1----:R1:W2:Y:S02]  /*2d90*/  SYNCS.PHASECHK.TRANS64.TRYWAIT P0, [R0+URZ], R3 ;  /* 0x00000003000075a7 */ /* 0x0022a400080011ff */
[----:B--2---:R-:W-:Y:S05]  /*2da0*/  @!P0 NANOSLEEP.SYNCS 0x989680 ;  /* 0x009896800000895d */ /* 0x004fea0003900000 */
[----:B------:R-:W2:Y:S02]  /*2db0*/  @!P0 SYNCS.PHASECHK.TRANS64 P0, [R0+URZ], R3 ;  /* 0x00000003000085a7 */ /* 0x000ea400080010ff */
[----:B--2---:R-:W-:Y:S05]  /*2dc0*/  @P0 EXIT ;  /* 0x000000000000094d */ /* 0x004fea0003800000 */
[----:B------:R-:W-:Y:S05]  /*2dd0*/  BRA `(.L_x_53) ;  /* 0xfffffffc00ec7947 */ /* 0x000fea000383ffff */
.L_x_18:
[----:B------:R-:W-:-:S04]  /*2de0*/  UISETP.NE.AND UP1, UPT, UR37, URZ, UPT ;  /* 0x000000ff2500728c */ /* 0x000fc8000bf25270 */
[----:B------:R-:W-:-:S09]  /*2df0*/  UISETP.NE.OR UP1, UPT, UR8, 0x1, UP1 ;  /* 0x000000010800788c */ /* 0x000fd20008f25670 */
[----:B------:R-:W-:Y:S05]  /*2e00*/  BRA.U UP1, `(.L_x_54) ;  /* 0x0000000501487547 */ /* 0x000fea000b800000 */
[----:B------:R-:W-:Y:S01]  /*2e10*/  ISETP.NE.AND P2, PT, R2, RZ, PT ;  /* 0x000000ff0200720c */ /* 0x000fe20003f45270 */
[----:B------:R-:W-:Y:S01]  /*2e20*/  IMAD.MOV.U32 R12, RZ, RZ, 0x1 ;  /* 0x00000001ff0c7424 */ /* 0x000fe200078e00ff */
[----:B------:R-:W-:Y:S02]  /*2e30*/  CS2R R10, SRZ ;  /* 0x00000000000a7805 */ /* 0x000fe4000001ff00 */
[----:B------:R-:W-:Y:S01]  /*2e40*/  CS2R R8, SRZ ;  /* 0x0000000000087805 */ /* 0x000fe2000001ff00 */
[----:B------:R-:W-:Y:S01]  /*2e50*/  UMOV UR4, 0x400 ;  /* 0x0000040000047882 */ /* 0x000fe20000000000 */
[----:B------:R-:W-:Y:S01]  /*2e60*/  UMOV UR6, URZ ;  /* 0x000000ff00067c82 */ /* 0x000fe20008000000 */
[----:B------:R-:W-:-:S12]  /*2e70*/  ULEA UR37, UR37, UR4, 0x18 ;  /* 0x0000000425257291 */ /* 0x000fd8000f8ec0ff */
.L_x_58:
[----:B------:R-:W-:Y:S02]  /*2e80*/  LEA R0, R8, UR37, 0x3 ;  /* 0x0000002508007c11 */ /* 0x000fe4000f8e18ff */
[----:B------:R-:W-:-:S03]  /*2e90*/  SHF.L.U32 R5, R9, 0x1f, RZ ;  /* 0x0000001f09057819 */ /* 0x000fc600000006ff */
[----:B------:R-:W-:Y:S01]  /*2ea0*/  VIADD R4, R0, 0x1a0 ;  /* 0x000001a000047836 */ /* 0x000fe20000000000 */
[----:B------:R-:W1:Y:S02]  /*2eb0*/  SYNCS.PHASECHK.TRANS64.TRYWAIT P0, [R0+URZ+0x190], R5 ;  /* 0x00019005000075a7 */ /* 0x000e6400080011ff */
[----:B-1----:R-:W-:Y:S05]  /*2ec0*/  @!P0 BRA `(.L_x_55) ;  /* 0x00000048007c8947 */ /* 0x002fea0003800000 */
.L_x_145:
[----:B------:R-:W-:Y:S01]  /*2ed0*/  ULEA UR5, UR6, UR37, 0x3 ;  /* 0x0000002506057291 */ /* 0x000fe2000f8e18ff */
[----:B------:R-:W-:Y:S02]  /*2ee0*/  PRMT R4, RZ, 0x654, R4 ;  /* 0x00000654ff047816 */ /* 0x000fe40000000004 */
[----:B-1----:R-:W-:Y:S01]  /*2ef0*/  SHF.L.U32 R5, R12, 0x1f, RZ ;  /* 0x0000001f0c057819 */ /* 0x002fe200000006ff */
[----:B------:R-:W-:Y:S01]  /*2f00*/  UIADD3 UR4, UPT, UPT, UR5, 0x130, URZ ;  /* 0x0000013005047890 */ /* 0x000fe2000fffe0ff */
[----:B------:R1:W-:Y:S05]  /*2f10*/  SYNCS.ARRIVE.TRANS64.RED.A1T0 RZ, [R4+URZ], RZ ;  /* 0x000000ff04ff79a7 */ /* 0x0003ea00081004ff */
[----:B------:R-:W-:Y:S01]  /*2f20*/  IMAD.U32 R7, RZ, RZ, UR4 ;  /* 0x00000004ff077e24 */ /* 0x000fe2000f8e00ff */
[----:B------:R-:W2:Y:S04]  /*2f30*/  SYNCS.PHASECHK.TRANS64.TRYWAIT P0, [UR5+0x140], R5 ;  /* 0x00014005ff0075a7 */ /* 0x000ea80008001105 */
[----:B------:R-:W-:Y:S01]  /*2f40*/  PRMT R6, R2, 0x654, R7 ;  /* 0x0000065402067816 */ /* 0x000fe20000000007 */
[----:B-1----:R-:W-:Y:S01]  /*2f50*/  @!P2 IMAD.MOV.U32 R4, RZ, RZ, 0x10 ;  /* 0x00000010ff04a424 */ /* 0x002fe200078e00ff */
[----:B--2---:R-:W-:Y:S06]  /*2f60*/  @!P0 BRA `(.L_x_56) ;  /* 0x0000004800688947 */ /* 0x004fec0003800000 */
.L_x_147:
[----:B------:R-:W-:Y:S01]  /*2f70*/  ULEA UR4, UR6, UR37, 0x4 ;  /* 0x0000002506047291 */ /* 0x000fe2000f8e20ff */
[----:B------:R-:W-:Y:S01]  /*2f80*/  SEL R3, R6, R3, !P2 ;  /* 0x0000000306037207 */ /* 0x000fe20005000000 */
[----:B------:R-:W-:Y:S01]  /*2f90*/  UIADD3 UR5, UPT, UPT, UR5, 0x130, URZ ;  /* 0x0000013005057890 */ /* 0x000fe2000fffe0ff */
[----:B-1----:R-:W-:Y:S01]  /*2fa0*/  LEA R0, R11, UR37, 0x3 ;  /* 0x000000250b007c11 */ /* 0x002fe2000f8e18ff */
[----:B------:R-:W-:Y:S01]  /*2fb0*/  UIADD3 UR4, UPT, UPT, UR4, 0x1c0, URZ ;  /* 0x000001c004047890 */ /* 0x000fe2000fffe0ff */
[----:B------:R-:W-:Y:S01]  /*2fc0*/  SHF.L.U32 R5, R10, 0x1f, RZ ;  /* 0x0000001f0a057819 */ /* 0x000fe200000006ff */
[----:B------:R1:W-:Y:S01]  /*2fd0*/  @!P2 SYNCS.ARRIVE.TRANS64.RED RZ, [R3+URZ], R4 ;  /* 0x0000000403ffa9a7 */ /* 0x0003e200080004ff */
[----:B------:R-:W-:Y:S01]  /*2fe0*/  UIADD3 UR6, UPT, UPT, UR6, 0x1, URZ ;  /* 0x0000000106067890 */ /* 0x000fe2000fffe0ff */
[----:B------:R-:W-:-:S03]  /*2ff0*/  VIADD R8, R8, 0x1 ;  /* 0x0000000108087836 */ /* 0x000fc60000000000 */
[----:B------:R-:W-:Y:S02]  /*3000*/  UISETP.NE.AND UP0, UPT, UR6, 0x2, UPT ;  /* 0x000000020600788c */ /* 0x000fe4000bf05270 */
[----:B------:R-:W-:Y:S06]  /*3010*/  UGETNEXTWORKID.BROADCAST [UR4], [UR5] ;  /* 0x00000000040073ca */ /* 0x000fec0008000100 */
[----:B------:R-:W-:Y:S01]  /*3020*/  USEL UR4, URZ, 0x1, UP0 ;  /* 0x00000001ff047887 */ /* 0x000fe20008000000 */
[----:B------:R-:W-:Y:S01]  /*3030*/  ISETP.NE.AND P0, PT, R8, 0x2, PT ;  /* 0x000000020800780c */ /* 0x000fe20003f05270 */
[----:B------:R-:W-:Y:S01]  /*3040*/  USEL UR6, UR6, URZ, UP0 ;  /* 0x000000ff06067287 */ /* 0x000fe20008000000 */
[----:B------:R-:W2:Y:S03]  /*3050*/  SYNCS.PHASECHK.TRANS64.TRYWAIT P1, [R0+URZ+0x130], R5 ;  /* 0x00013005000075a7 */ /* 0x000ea600080211ff */
[----:B------:R-:W-:Y:S01]  /*3060*/  LOP3.LUT R12, R12, UR4, RZ, 0x3c, !PT ;  /* 0x000000040c0c7c12 */ /* 0x000fe2000f8e3cff */
[----:B-12---:R-:W-:Y:S07]  /*3070*/  @!P1 BRA `(.L_x_57) ;  /* 0x00000048003c9947 */ /* 0x006fee0003800000 */
.L_x_148:
[C---:B------:R-:W-:Y:S01]  /*3080*/  LEA R4, R11.reuse, UR37, 0x4 ;  /* 0x000000250b047c11 */ /* 0x040fe2000f8e20ff */
[----:B-1----:R-:W-:Y:S01]  /*3090*/  VIADD R0, R0, 0x140 ;  /* 0x0000014000007836 */ /* 0x002fe20000000000 */
[----:B------:R-:W-:Y:S01]  /*30a0*/  SEL R8, R8, RZ, P0 ;  /* 0x000000ff08087207 */ /* 0x000fe20000000000 */
[----:B------:R-:W-:-:S03]  /*30b0*/  VIADD R11, R11, 0x1 ;  /* 0x000000010b0b7836 */ /* 0x000fc60000000000 */
[----:B------:R-:W1:Y:S01]  /*30c0*/  LDS.128 R4, [R4+0x1c0] ;  /* 0x0001c00004047984 */ /* 0x000e620000000c00 */
[----:B------:R-:W-:Y:S02]  /*30d0*/  PRMT R0, RZ, 0x654, R0 ;  /* 0x00000654ff007816 */ /* 0x000fe40000000000 */
[C---:B------:R-:W-:Y:S01]  /*30e0*/  ISETP.NE.AND P1, PT, R11.reuse, 0x2, PT ;  /* 0x000000020b00780c */ /* 0x040fe20003f25270 */
[----:B------:R-:W-:Y:S01]  /*30f0*/  @!PT LDS RZ, [RZ] ;  /* 0x00000000fffff984 */ /* 0x000fe20000000800 */
[----:B------:R-:W-:Y:S01]  /*3100*/  @!PT LDS RZ, [RZ] ;  /* 0x00000000fffff984 */ /* 0x000fe20000000800 */
[----:B------:R-:W-:Y:S01]  /*3110*/  @!PT LDS RZ, [RZ] ;  /* 0x00000000fffff984 */ /* 0x000fe20000000800 */
[----:B------:R-:W-:Y:S01]  /*3120*/  @!PT LDS RZ, [RZ] ;  /* 0x00000000fffff984 */ /* 0x000fe20000000800 */
[----:B------:R2:W-:Y:S06]  /*3130*/  MEMBAR.ALL.CTA ;  /* 0x0000000000007992 */ /* 0x0005ec0000008000 */
[----:B--2---:R-:W2:Y:S01]  /*3140*/  FENCE.VIEW.ASYNC.S ;  /* 0x00000000000073c6 */ /* 0x004ea20000000000 */
[----:B------:R-:W-:Y:S01]  /*3150*/  SEL R11, R11, RZ, P1 ;  /* 0x000000ff0b0b7207 */ /* 0x000fe20000800000 */
[----:B--2---:R2:W-:Y:S01]  /*3160*/  SYNCS.ARRIVE.TRANS64.RED.A1T0 RZ, [R0+URZ], RZ ;  /* 0x000000ff00ff79a7 */ /* 0x0045e200081004ff */
[----:B-1----:R-:W-:-:S02]  /*3170*/  LOP3.LUT P3, RZ, R6, 0x1, RZ, 0xc0, !PT ;  /* 0x0000000106ff7812 */ /* 0x002fc4000786c0ff */
[----:B------:R-:W-:-:S04]  /*3180*/  SEL R5, RZ, 0x1, P1 ;  /* 0x00000001ff057807 */ /* 0x000fc80000800000 */
[----:B------:R-:W-:Y:S02]  /*3190*/  LOP3.LUT R10, R10, R5, RZ, 0x3c, !PT ;  /* 0x000000050a0a7212 */ /* 0x000fe400078e3cff */
[----:B--2---:R-:W-:-:S04]  /*31a0*/  SEL R0, RZ, 0x1, P0 ;  /* 0x00000001ff007807 */ /* 0x004fc80000000000 */
[----:B------:R-:W-:Y:S01]  /*31b0*/  LOP3.LUT R9, R9, R0, RZ, 0x3c, !PT ;  /* 0x0000000009097212 */ /* 0x000fe200078e3cff */
[----:B------:R-:W-:Y:S06]  /*31c0*/  @P3 BRA `(.L_x_58) ;  /* 0xfffffffc002c3947 */ /* 0x000fec000383ffff */
[----:B------:R-:W-:Y:S01]  /*31d0*/  ULEA UR5, UR6, UR37, 0x3 ;  /* 0x0000002506057291 */ /* 0x000fe2000f8e18ff */
[----:B------:R-:W-:-:S08]  /*31e0*/  SHF.L.U32 R3, R12, 0x1f, RZ ;  /* 0x0000001f0c037819 */ /* 0x000fd000000006ff */
[----:B------:R-:W1:Y:S02]  /*31f0*/  SYNCS.PHASECHK.TRANS64 P0, [UR5+0x140], R3 ;  /* 0x00014003ff0075a7 */ /* 0x000e640008001005 */
[----:B-1----:R-:W-:Y:S05]  /*3200*/  @P0 BRA `(.L_x_59) ;  /* 0x0000000000080947 */ /* 0x002fea0003800000 */
[----:B------:R-:W1:Y:S02]  /*3210*/  SYNCS.PHASECHK.TRANS64.TRYWAIT P0, [UR5+0x140], R3 ;  /* 0x00014003ff0075a7 */ /* 0x000e640008001105 */
[----:B-1----:R-:W-:Y:S05]  /*3220*/  @!P0 BRA `(.L_x_60) ;  /* 0x0000004400e48947 */ /* 0x002fea0003800000 */
.L_x_59:
[----:B------:R-:W-:-:S04]  /*3230*/  UIADD3 UR4, UPT, UPT, UR6, 0x1, URZ ;  /* 0x0000000106047890 */ /* 0x000fc8000fffe0ff */
[----:B------:R-:W-:-:S04]  /*3240*/  UISETP.NE.AND UP0, UPT, UR4, 0x2, UPT ;  /* 0x000000020400788c */ /* 0x000fc8000bf05270 */
[----:B------:R-:W-:Y:S02]  /*3250*/  USEL UR7, URZ, 0x1, UP0 ;  /* 0x00000001ff077887 */ /* 0x000fe40008000000 */
[----:B------:R-:W-:-:S04]  /*3260*/  USEL UR4, UR4, URZ, UP0 ;  /* 0x000000ff04047287 */ /* 0x000fc80008000000 */
[----:B------:R-:W-:Y:S01]  /*3270*/  ULEA UR4, UR4, UR37, 0x3 ;  /* 0x0000002504047291 */ /* 0x000fe2000f8e18ff */
[----:B-1----:R-:W-:-:S04]  /*3280*/  LOP3.LUT R3, R12, UR7, RZ, 0x3c, !PT ;  /* 0x000000070c037c12 */ /* 0x002fc8000f8e3cff */
[----:B------:R-:W-:-:S04]  /*3290*/  SHF.L.U32 R0, R3, 0x1f, RZ ;  /* 0x0000001f03007819 */ /* 0x000fc800000006ff */
[----:B------:R-:W1:Y:S02]  /*32a0*/  SYNCS.PHASECHK.TRANS64 P0, [UR4+0x140], R0 ;  /* 0x00014000ff0075a7 */ /* 0x000e640008001004 */
[----:B-1----:R-:W-:Y:S05]  /*32b0*/  @P0 EXIT ;  /* 0x000000000000094d */ /* 0x002fea0003800000 */
[----:B------:R-:W-:Y:S02]  /*32c0*/  SHF.L.U32 R3, R3, 0x1f, RZ ;  /* 0x0000001f03037819 */ /* 0x000fe400000006ff */
[----:B------:R-:W-:-:S07]  /*32d0*/  MOV R0, UR4 ;  /* 0x0000000400007c02 */ /* 0x000fce0008000f00 */
.L_x_61:
[----:B-1----:R1:W2:Y:S02]  /*32e0*/  SYNCS.PHASECHK.TRANS64.TRYWAIT P0, [R0+URZ+0x140], R3 ;  /* 0x00014003000075a7 */ /* 0x0022a400080011ff */
[----:B--2---:R-:W-:Y:S05]  /*32f0*/  @!P0 NANOSLEEP.SYNCS 0x989680 ;  /* 0x009896800000895d */ /* 0x004fea0003900000 */
[----:B------:R-:W2:Y:S02]  /*3300*/  @!P0 SYNCS.PHASECHK.TRANS64 P0, [R0+URZ+0x140], R3 ;  /* 0x00014003000085a7 */ /* 0x000ea400080010ff */
[----:B--2---:R-:W-:Y:S05]  /*3310*/  @P0 EXIT ;  /* 0x000000000000094d */ /* 0x004fea0003800000 */
[----:B------:R-:W-:Y:S05]  /*3320*/  BRA `(.L_x_61) ;  /* 0xfffffffc00ec7947 */ /* 0x000fea000383ffff */
.L_x_54:
[----:B------:R-:W-:-:S09]  /*3330*/  UISETP.NE.AND UP1, UPT, UR8, URZ, UPT ;  /* 0x000000ff0800728c */ /* 0x000fd2000bf25270 */
[----:B------:R-:W-:Y:S05]  /*3340*/  BRA.U UP1, `(.L_x_62) ;  /* 0x0000000d01747547 */ /* 0x000fea000b800000 */
[----:B------:R-:W-:Y:S01]  /*3350*/  UMOV UR4, 0x40 ;  /* 0x0000004000047882 */ /* 0x000fe20000000000 */
[----:B------:R-:W-:Y:S01]  /*3360*/  NOP ;  /* 0x0000000000007918 */ /* 0x000fe20000000000 */
[----:B------:R-:W-:Y:S01]  /*3370*/  ULEA UR4, UR37, UR4, 0x18 ;  /* 0x0000000425047291 */ /* 0x000fe2000f8ec0ff */
[----:B------:R-:W-:Y:S02]  /*3380*/  UMOV UR5, 0x400 ;  /* 0x0000040000057882 */ /* 0x000fe40000000000 */
[----:B------:R-:W-:-:S06]  /*3390*/  ULEA UR37, UR37, UR5, 0x18 ;  /* 0x0000000525257291 */ /* 0x000fcc000f8ec0ff */
[----:B------:R-:W1:Y:S02]  /*33a0*/  LDS.U8 R0, [UR4+0x1c] ;  /* 0x00001c04ff007984 */ /* 0x000e640008000000 */
[----:B-1----:R-:W-:-:S13]  /*33b0*/  ISETP.NE.AND P0, PT, R0, RZ, PT ;  /* 0x000000ff0000720c */ /* 0x002fda0003f05270 */
[----:B------:R-:W-:Y:S05]  /*33c0*/  @P0 BRA `(.L_x_63) ;  /* 0x0000000000580947 */ /* 0x000fea0003800000 */
[----:B------:R-:W-:-:S13]  /*33d0*/  ELECT P0, URZ, PT ;  /* 0x0000000000ff782f */ /* 0x000fda0003800000 */
[----:B------:R-:W-:Y:S05]  /*33e0*/  @!P0 BRA `(.L_x_64) ;  /* 0x0000000000608947 */ /* 0x000fea0003800000 */
[----:B------:R-:W-:Y:S01]  /*33f0*/  UMOV UR5, 0x10 ;  /* 0x0000001000057882 */ /* 0x000fe20000000000 */
[----:B------:R-:W-:Y:S01]  /*3400*/  HFMA2 R0, -RZ, RZ, 0, 5.9604644775390625e-08 ;  /* 0x00000001ff007431 */ /* 0x000fe200000001ff */
[----:B------:R-:W-:-:S03]  /*3410*/  MOV R2, 0xffff ;  /* 0x0000ffff00027802 */ /* 0x000fc60000000f00 */
[----:B------:R-:W-:Y:S04]  /*3420*/  DEPBAR.LE SB1, 0x36 ;  /* 0x00009d800000791a */ /* 0x000fe80000000000 */
[----:B------:R-:W1:Y:S02]  /*3430*/  UTCATOMSWS.FIND_AND_SET.ALIGN UP0, UR5, UR5 ;  /* 0x00000005000575e3 */ /* 0x000e640008000800 */
[----:B-1----:R-:W-:Y:S01]  /*3440*/  MOV R3, UR5 ;  /* 0x0000000500037c02 */ /* 0x002fe20008000f00 */
[----:B------:R-:W-:Y:S06]  /*3450*/  BRA.U UP0, `(.L_x_65) ;  /* 0x0000000100187547 */ /* 0x000fec000b800000 */
.L_x_66:
[----:B------:R-:W-:Y:S05]  /*3460*/  NANOSLEEP 0x64 ;  /* 0x000000640000795d */ /* 0x000fea0003800000 */
[----:B------:R-:W-:-:S05]  /*3470*/  UMOV UR5, 0x10 ;  /* 0x0000001000057882 */ /* 0x000fca0000000000 */
[----:B------:R-:W-:Y:S04]  /*3480*/  DEPBAR.LE SB1, 0x36 ;  /* 0x00009d800000791a */ /* 0x000fe80000000000 */
[----:B------:R-:W1:Y:S02]  /*3490*/  UTCATOMSWS.FIND_AND_SET.ALIGN UP0, UR5, UR5 ;  /* 0x00000005000575e3 */ /* 0x000e640008000800 */
[----:B-1----:R-:W-:Y:S01]  /*34a0*/  MOV R3, UR5 ;  /* 0x0000000500037c02 */ /* 0x002fe20008000f00 */
[----:B------:R-:W-:Y:S05]  /*34b0*/  BRA.U !UP0, `(.L_x_66) ;  /* 0xfffffffd08e87547 */ /* 0x000fea000b83ffff */
.L_x_65:
[-C--:B------:R-:W-:Y:S02]  /*34c0*/  SHF.L.U32 R2, R2, R3.reuse, RZ ;  /* 0x0000000302027219 */ /* 0x080fe400000006ff */
[----:B------:R-:W-:Y:S01]  /*34d0*/  SHF.L.U32 R0, R0, R3, RZ ;  /* 0x0000000300007219 */ /* 0x000fe200000006ff */
[----:B------:R-:W-:Y:S02]  /*34e0*/  IMAD.SHL.U32 R3, R3, 0x20, RZ ;  /* 0x0000002003037824 */ /* 0x000fe400078e00ff */
[----:B------:R1:W-:Y:S04]  /*34f0*/  ATOMS.OR RZ, [UR4+0x14], R2 ;  /* 0x00001402ffff798c */ /* 0x0003e8000b000004 */
[----:B------:R1:W-:Y:S04]  /*3500*/  ATOMS.OR RZ, [UR4+0x18], R0 ;  /* 0x00001800ffff798c */ /* 0x0003e8000b000004 */
[----:B------:R1:W-:Y:S01]  /*3510*/  STS [UR37+0x1e0], R3 ;  /* 0x0001e003ff007988 */ /* 0x0003e20008000825 */
[----:B------:R-:W-:Y:S05]  /*3520*/  BRA `(.L_x_64) ;  /* 0x0000000000107947 */ /* 0x000fea0003800000 */
.L_x_63:
[----:B------:R-:W-:Y:S02]  /*3530*/  MOV R0, 0xffffffff ;  /* 0xffffffff00007802 */ /* 0x000fe40000000f00 */
[----:B------:R-:W-:-:S03]  /*3540*/  MOV R2, 0x3570 ;  /* 0x0000357000027802 */ /* 0x000fc60000000f00 */
[----:B------:R1:W-:Y:S04]  /*3550*/  STS [UR37+0x1e0], R0 ;  /* 0x0001e000ff007988 */ /* 0x0003e80008000825 */
[----:B-1-3-5:R-:W-:Y:S05]  /*3560*/  CALL.REL.NOINC `($__internal_1_$__cuda_sm10x_tcgen05_guardrail_trap_phase_invalid_during_alloc) ;  /* 0x0000004800607944 */ /* 0x02afea0003c00000 */
.L_x_64:
[----:B------:R-:W-:Y:S05]  /*3570*/  WARPSYNC.ALL ;  /* 0x0000000000007948 */ /* 0x000fea0003800000 */
[----:B------:R-:W2:Y:S01]  /*3580*/  S2UR UR6, SR_CgaCtaId ;  /* 0x00000000000679c3 */ /* 0x000ea20000008800 */
[----:B------:R-:W-:Y:S01]  /*3590*/  UMOV UR4, 0x400 ;  /* 0x0000040000047882 */ /* 0x000fe20000000000 */
[----:B------:R-:W-:-:S06]  /*35a0*/  NOP ;  /* 0x0000000000007918 */ /* 0x000fcc0000000000 */
[----:B------:R-:W-:Y:S06]  /*35b0*/  BAR.ARV 0x6, 0xa0 ;  /* 0x0182800000007b1d */ /* 0x000fec0000002000 */
[----:B------:R-:W4:Y:S01]  /*35c0*/  LDCU UR7, c[0x0][0x38c] ;  /* 0x00007180ff0777ac */ /* 0x000f220008000800 */
[----:B------:R-:W-:Y:S01]  /*35d0*/  IMAD.MOV.U32 R11, RZ, RZ, 0x1 ;  /* 0x00000001ff0b7424 */ /* 0x000fe200078e00ff */
[----:B------:R-:W-:Y:S01]  /*35e0*/  CS2R R8, SRZ ;  /* 0x0000000000087805 */ /* 0x000fe2000001ff00 */
[----:B------:R-:W-:Y:S01]  /*35f0*/  IMAD.MOV.U32 R10, RZ, RZ, RZ ;  /* 0x000000ffff0a7224 */ /* 0x000fe200078e00ff */
[----:B------:R-:W-:Y:S01]  /*3600*/  UMOV UR16, URZ ;  /* 0x000000ff00107c82 */ /* 0x000fe20008000000 */
[----:B------:R-:W-:Y:S01]  /*3610*/  UMOV UR15, URZ ;  /* 0x000000ff000f7c82 */ /* 0x000fe20008000000 */
[----:B------:R-:W-:Y:S01]  /*3620*/  UMOV UR22, 0x0 ;  /* 0x0000000000167882 */ /* 0x000fe20000000000 */
[----:B------:R-:W-:Y:S01]  /*3630*/  UMOV UR23, 0x8118090 ;  /* 0x0811809000177882 */ /* 0x000fe20000000000 */
[----:B------:R-:W-:Y:S01]  /*3640*/  UMOV UR20, 0x0 ;  /* 0x0000000000147882 */ /* 0x000fe20000000000 */
[----:B------:R-:W-:Y:S01]  /*3650*/  UMOV UR21, 0x8118090 ;  /* 0x0811809000157882 */ /* 0x000fe20000000000 */
[----:B--2---:R-:W-:Y:S01]  /*3660*/  ULEA UR6, UR6, UR4, 0x18 ;  /* 0x0000000406067291 */ /* 0x004fe2000f8ec0ff */
[----:B------:R-:W2:Y:S03]  /*3670*/  LDCU UR4, c[0x0][0x38c] ;  /* 0x00007180ff0477ac */ /* 0x000ea60008000800 */
[----:B------:R-:W-:-:S02]  /*3680*/  UIADD3 UR18, UPT, UPT, UR6, 0x4400, URZ ;  /* 0x0000440006127890 */ /* 0x000fc4000fffe0ff */
[----:B----4-:R-:W-:-:S03]  /*3690*/  UIADD3 UR7, UPT, UPT, UR7, 0x3f, URZ ;  /* 0x0000003f07077890 */ /* 0x010fc6000fffe0ff */
[----:B-1----:R-:W1:Y:S01]  /*36a0*/  LDS R0, [UR6+0x1e0] ;  /* 0x0001e006ff007984 */ /* 0x002e620008000800 */
[----:B------:R-:W-:Y:S02]  /*36b0*/  UIADD3 UR17, UPT, UPT, UR6, 0x26400, URZ ;  /* 0x0002640006117890 */ /* 0x000fe4000fffe0ff */
[----:B------:R-:W-:Y:S02]  /*36c0*/  USHF.R.S32.HI UR5, URZ, 0x1f, UR7 ;  /* 0x0000001fff057899 */ /* 0x000fe40008011407 */
[----:B------:R-:W-:Y:S02]  /*36d0*/  USHF.R.U32.HI UR18, URZ, 0x4, UR18 ;  /* 0x00000004ff127899 */ /* 0x000fe40008011612 */
[----:B------:R-:W-:Y:S02]  /*36e0*/  ULEA.HI UR5, UR5, UR7, URZ, 0x6 ;  /* 0x0000000705057291 */ /* 0x000fe4000f8f30ff */
[----:B------:R-:W-:Y:S02]  /*36f0*/  USHF.R.U32.HI UR17, URZ, 0x4, UR17 ;  /* 0x00000004ff117899 */ /* 0x000fe40008011611 */
[----:B------:R-:W-:-:S02]  /*3700*/  USHF.R.S32.HI UR5, URZ, 0x6, UR5 ;  /* 0x00000006ff057899 */ /* 0x000fc40008011405 */
[----:B------:R-:W-:Y:S02]  /*3710*/  ULOP3.LUT UR18, UR18, 0x3fff, URZ, 0xc0, !UPT ;  /* 0x00003fff12127892 */ /* 0x000fe4000f8ec0ff */
[----:B------:R-:W-:Y:S02]  /*3720*/  UISETP.LT.AND UP0, UPT, UR5, 0x1, UPT ;  /* 0x000000010500788c */ /* 0x000fe4000bf01270 */
[----:B------:R-:W-:Y:S02]  /*3730*/  ULOP3.LUT UR17, UR17, 0x3fff, URZ, 0xc0, !UPT ;  /* 0x00003fff11117892 */ /* 0x000fe4000f8ec0ff */
[----:B------:R-:W-:Y:S02]  /*3740*/  USEL UR10, UR5, 0x1, !UP0 ;  /* 0x00000001050a7887 */ /* 0x000fe4000c000000 */
[----:B--2---:R-:W-:Y:S02]  /*3750*/  UISETP.GE.AND UP3, UPT, UR4, 0x1, UPT ;  /* 0x000000010400788c */ /* 0x004fe4000bf66270 */
[----:B------:R-:W-:Y:S01]  /*3760*/  UIADD3 UR10, UPT, UPT, -UR10, URZ, URZ ;  /* 0x000000ff0a0a7290 */ /* 0x000fe2000fffe1ff */
[----:B-1----:R-:W-:-:S15]  /*3770*/  R2UR UR19, R0 ;  /* 0x00000000001372ca */ /* 0x002fde00000e0000 */
.L_x_73:
[----:B------:R-:W-:Y:S02]  /*3780*/  LEA R0, R10, UR6, 0x3 ;  /* 0x000000060a007c11 */ /* 0x000fe4000f8e18ff */
[----:B------:R-:W-:Y:S02]  /*3790*/  SHF.L.U32 R5, R9, 0x1f, RZ ;  /* 0x0000001f09057819 */ /* 0x000fe400000006ff */
[----:B------:R-:W-:Y:S01]  /*37a0*/  PLOP3.LUT P0, PT, PT, PT, UP3, 0x80, 0x8 ;  /* 0x000000000008781c */ /* 0x000fe20003f0f038 */
[----:B------:R-:W-:Y:S01]  /*37b0*/  VIADD R3, R0, 0x140 ;  /* 0x0000014000037836 */ /* 0x000fe20000000000 */
[----:B-1----:R-:W1:Y:S02]  /*37c0*/  SYNCS.PHASECHK.TRANS64.TRYWAIT P1, [R0+URZ+0x130], R5 ;  /* 0x00013005000075a7 */ /* 0x002e6400080211ff */
[----:B-1--4-:R-:W-:Y:S09]  /*37d0*/  @!P1 BRA `(.L_x_67) ;  /* 0x0000004000909947 */ /* 0x012ff20003800000 */
.L_x_150:
[----:B------:R-:W-:Y:S01]  /*37e0*/  LEA R4, R10, UR6, 0x4 ;  /* 0x000000060a047c11 */ /* 0x000fe2000f8e20ff */
[----:B------:R-:W-:Y:S01]  /*37f0*/  @UP3 ULEA UR4, UR15, UR6, 0x3 ;  /* 0x000000060f043291 */ /* 0x000fe2000f8e18ff */
[----:B------:R-:W-:Y:S01]  /*3800*/  PLOP3.LUT P2, PT, PT, PT, PT, 0x80, 0x8 ;  /* 0x000000000008781c */ /* 0x000fe20003f4f070 */
[----:B------:R-:W-:Y:S01]  /*3810*/  ULEA UR8, UR16, UR6, 0x3 ;  /* 0x0000000610087291 */ /* 0x000fe2000f8e18ff */
[----:B------:R-:W-:Y:S01]  /*3820*/  PRMT R3, RZ, 0x654, R3 ;  /* 0x00000654ff037816 */ /* 0x000fe20000000003 */
[----:B------:R-:W-:Y:S01]  /*3830*/  ULEA UR9, UR16, UR19, 0x6 ;  /* 0x0000001310097291 */ /* 0x000fe2000f8e30ff */
[----:B-1----:R-:W1:Y:S01]  /*3840*/  LDS.128 R4, [R4+0x1c0] ;  /* 0x0001c00004047984 */ /* 0x002e620000000c00 */
[----:B------:R-:W-:Y:S02]  /*3850*/  @P0 SHF.L.U32 R2, R8, 0x1f, RZ ;  /* 0x0000001f08020819 */ /* 0x000fe400000006ff */
[----:B------:R-:W-:Y:S01]  /*3860*/  SHF.L.U32 R0, R11, 0x1f, RZ ;  /* 0x0000001f0b007819 */ /* 0x000fe200000006ff */
[----:B------:R-:W-:Y:S01]  /*3870*/  @!PT LDS RZ, [RZ] ;  /* 0x00000000fffff984 */ /* 0x000fe20000000800 */
[----:B------:R-:W-:Y:S01]  /*3880*/  @!PT LDS RZ, [RZ] ;  /* 0x00000000fffff984 */ /* 0x000fe20000000800 */
[----:B------:R-:W-:Y:S01]  /*3890*/  @!PT LDS RZ, [RZ] ;  /* 0x00000000fffff984 */ /* 0x000fe20000000800 */
[----:B------:R-:W-:Y:S01]  /*38a0*/  @!PT LDS RZ, [RZ] ;  /* 0x00000000fffff984 */ /* 0x000fe20000000800 */
[----:B------:R2:W-:Y:S06]  /*38b0*/  MEMBAR.ALL.CTA ;  /* 0x0000000000007992 */ /* 0x0005ec0000008000 */
[----:B--2---:R-:W2:Y:S02]  /*38c0*/  FENCE.VIEW.ASYNC.S ;  /* 0x00000000000073c6 */ /* 0x004ea40000000000 */
[----:B--2---:R2:W-:Y:S01]  /*38d0*/  SYNCS.ARRIVE.TRANS64.RED.A1T0 RZ, [R3+URZ], RZ ;  /* 0x000000ff03ff79a7 */ /* 0x0045e200081004ff */
[----:B------:R2:W4:Y:S01]  /*38e0*/  @P0 SYNCS.PHASECHK.TRANS64.TRYWAIT P2, [UR4], R2 ;  /* 0x00000002ff0005a7 */ /* 0x0005220008041104 */
[----:B-1----:R-:W-:Y:S01]  /*38f0*/  LOP3.LUT P1, RZ, R6, 0x1, RZ, 0xc0, !PT ;  /* 0x0000000106ff7812 */ /* 0x002fe2000782c0ff */
[----:B------:R-:W1:Y:S02]  /*3900*/  SYNCS.PHASECHK.TRANS64.TRYWAIT P0, [UR8+0x170], R0 ;  /* 0x00017000ff0075a7 */ /* 0x000e640008001108 */
[----:B-12-4-:R-:W-:Y:S10]  /*3910*/  @!P0 BRA `(.L_x_68) ;  /* 0x0000004000548947 */ /* 0x016ff40003800000 */
.L_x_152:
[----:B------:R-:W-:Y:S01]  /*3920*/  IADD3 R10, PT, PT, R10, 0x1, RZ ;  /* 0x000000010a0a7810 */ /* 0x000fe20007ffe0ff */
[----:B------:R-:W-:Y:S06]  /*3930*/  BRA.U !UP3, `(.L_x_69) ;  /* 0x000000010b987547 */ /* 0x000fec000b800000 */
[----:B------:R-:W-:Y:S01]  /*3940*/  UPLOP3.LUT UP4, UPT, UPT, UPT, UPT, 0x40, 0x4 ;  /* 0x000000000004789c */ /* 0x000fe20003f8e870 */
[----:B------:R-:W-:Y:S01]  /*3950*/  UMOV UR14, UR10 ;  /* 0x0000000a000e7c82 */ /* 0x000fe20008000000 */
[----:B------:R-:W-:Y:S01]  /*3960*/  UMOV UR13, UR5 ;  /* 0x00000005000d7c82 */ /* 0x000fe20008000000 */
[----:B------:R-:W-:-:S08]  /*3970*/  UMOV UR12, UR15 ;  /* 0x0000000f000c7c82 */ /* 0x000fd00008000000 */
.L_x_72:
[----:B------:R-:W-:Y:S02]  /*3980*/  UIADD3 UR14, UPT, UPT, UR14, 0x1, URZ ;  /* 0x000000010e0e7890 */ /* 0x000fe4000fffe0ff */
[----:B--2---:R-:W-:Y:S02]  /*3990*/  ULEA UR7, UR12, UR6, 0x3 ;  /* 0x000000060c077291 */ /* 0x004fe4000f8e18ff */
[----:B------:R-:W-:Y:S01]  /*39a0*/  UISETP.NE.AND UP0, UPT, UR14, URZ, UPT ;  /* 0x000000ff0e00728c */ /* 0x000fe2000bf05270 */
[----:B----4-:R-:W-:Y:S10]  /*39b0*/  @P2 BRA `(.L_x_70) ;  /* 0x00000000000c2947 */ /* 0x010ff40003800000 */
[----:B-1----:R-:W-:Y:S04]  /*39c0*/  SHF.L.U32 R3, R8, 0x1f, RZ ;  /* 0x0000001f08037819 */ /* 0x002fe800000006ff */
[----:B------:R-:W1:Y:S02]  /*39d0*/  SYNCS.PHASECHK.TRANS64.TRYWAIT P0, [UR7], R3 ;  /* 0x00000003ff0075a7 */ /* 0x000e640008001107 */
[----:B-1----:R-:W-:Y:S05]  /*39e0*/  @!P0 BRA `(.L_x_71) ;  /* 0x0000004000388947 */ /* 0x002fea0003800000 */
.L_x_70:
[----:B------:R-:W-:Y:S01]  /*39f0*/  UISETP.NE.AND UP1, UPT, UR13, 0x1, UPT ;  /* 0x000000010d00788c */ /* 0x000fe2000bf25270 */
[----:B------:R-:W-:Y:S01]  /*3a00*/  PLOP3.LUT P2, PT, PT, PT, PT, 0x80, 0x8 ;  /* 0x000000000008781c */ /* 0x000fe20003f4f070 */
[----:B------:R-:W-:Y:S02]  /*3a10*/  UIADD3 UR15, UPT, UPT, UR12, 0x1, URZ ;  /* 0x000000010c0f7890 */ /* 0x000fe4000fffe0ff */
[----:B------:R-:W-:Y:S02]  /*3a20*/  ULEA UR24, UR12, UR17, 0x8 ;  /* 0x000000110c187291 */ /* 0x000fe4000f8e40ff */
[----:B------:R-:W-:Y:S01]  /*3a30*/  UISETP.NE.AND UP2, UPT, UR15, 0x11, UPT ;  /* 0x000000110f00788c */ /* 0x000fe2000bf45270 */
[----:B------:R-:W-:Y:S01]  /*3a40*/  PLOP3.LUT P0, PT, PT, PT, UP1, 0x80, 0x8 ;  /* 0x000000000008781c */ /* 0x000fe20003f0f018 */
[----:B------:R-:W-:Y:S02]  /*3a50*/  ULEA UR26, UR12, UR18, 0x9 ;  /* 0x000000120c1a7291 */ /* 0x000fe4000f8e48ff */
[----:B------:R-:W-:Y:S02]  /*3a60*/  USEL UR11, URZ, 0x1, UP2 ;  /* 0x00000001ff0b7887 */ /* 0x000fe40009000000 */
[----:B------:R-:W-:Y:S02]  /*3a70*/  USEL UR15, UR15, URZ, UP2 ;  /* 0x000000ff0f0f7287 */ /* 0x000fe40009000000 */
[----:B------:R-:W-:Y:S02]  /*3a80*/  UIADD3 UR30, UPT, UPT, UR24, 0x80, URZ ;  /* 0x00000080181e7890 */ /* 0x000fe4000fffe0ff */
[----:B------:R-:W-:Y:S01]  /*3a90*/  @UP1 ULEA UR4, UR15, UR6, 0x3 ;  /* 0x000000060f041291 */ /* 0x000fe2000f8e18ff */
[----:B------:R-:W-:Y:S01]  /*3aa0*/  LOP3.LUT R8, R8, UR11, RZ, 0x3c, !PT ;  /* 0x0000000b08087c12 */ /* 0x000fe2000f8e3cff */
[----:B------:R-:W-:Y:S02]  /*3ab0*/  UIADD3 UR28, UPT, UPT, UR26, 0x100, URZ ;  /* 0x000001001a1c7890 */ /* 0x000fe4000fffe0ff */
[----:B------:R-:W-:Y:S01]  /*3ac0*/  UIADD3 UR7, UPT, UPT, UR7, 0x88, URZ ;  /* 0x0000008807077890 */ /* 0x000fe2000fffe0ff */
[----:B-1----:R-:W-:Y:S01]  /*3ad0*/  @P0 SHF.L.U32 R0, R8, 0x1f, RZ ;  /* 0x0000001f08000819 */ /* 0x002fe200000006ff */
[----:B------:R-:W-:Y:S01]  /*3ae0*/  UMOV UR25, 0x80004020 ;  /* 0x8000402000197882 */ /* 0x000fe20000000000 */
[----:B------:R-:W-:Y:S01]  /*3af0*/  UMOV UR27, 0x40004040 ;  /* 0x40004040001b7882 */ /* 0x000fe20000000000 */
[----:B------:R-:W-:Y:S01]  /*3b00*/  UMOV UR31, 0x80004020 ;  /* 0x80004020001f7882 */ /* 0x000fe20000000000 */
[----:B------:R2:W4:Y:S01]  /*3b10*/  @P0 SYNCS.PHASECHK.TRANS64.TRYWAIT P2, [UR4], R0 ;  /* 0x00000000ff0005a7 */ /* 0x0005220008041104 */
[----:B------:R-:W-:Y:S01]  /*3b20*/  UIADD3 UR13, UPT, UPT, UR13, -0x1, URZ ;  /* 0xffffffff0d0d7890 */ /* 0x000fe2000fffe0ff */
[----:B------:R2:W-:Y:S01]  /*3b30*/  UTCQMMA gdesc[UR26], gdesc[UR24], tmem[UR9], tmem[UR22], idesc[UR23], UP4 ;  /* 0x00ff16181a0075ea */ /* 0x0005e2000a000309 */
[----:B------:R-:W-:Y:S01]  /*3b40*/  UPLOP3.LUT UP4, UPT, UPT, UPT, UPT, 0x80, 0x8 ;  /* 0x000000000008789c */ /* 0x000fe20003f8f070 */
[----:B------:R-:W-:Y:S01]  /*3b50*/  UMOV UR29, 0x40004040 ;  /* 0x40004040001d7882 */ /* 0x000fe20000000000 */
[----:B------:R-:W-:Y:S01]  /*3b60*/  UMOV UR12, UR15 ;  /* 0x0000000f000c7c82 */ /* 0x000fe20008000000 */
[----:B------:R2:W-:Y:S01]  /*3b70*/  UTCQMMA gdesc[UR28], gdesc[UR30], tmem[UR9], tmem[UR20], idesc[UR21], UPT ;  /* 0x00ff141e1c0075ea */ /* 0x0005e2000b800309 */
[----:B------:R2:W-:Y:S01]  /*3b80*/  UTCBAR [UR7], URZ ;  /* 0x000000ff070073e9 */ /* 0x0005e200080000ff */
[----:B------:R-:W-:Y:S06]  /*3b90*/  BRA.U UP0, `(.L_x_72) ;  /* 0xfffffffd00787547 */ /* 0x000fec000b83ffff */
.L_x_69:
[----:B------:R-:W-:Y:S01]  /*3ba0*/  UIADD3 UR16, UPT, UPT, UR16, 0x1, URZ ;  /* 0x0000000110107890 */ /* 0x000fe2000fffe0ff */
[C---:B------:R-:W-:Y:S01]  /*3bb0*/  ISETP.NE.AND P0, PT, R10.reuse, 0x2, PT ;  /* 0x000000020a00780c */ /* 0x040fe20003f05270 */
[----:B------:R-:W-:Y:S02]  /*3bc0*/  UIADD3 UR8, UPT, UPT, UR8, 0x150, URZ ;  /* 0x0000015008087890 */ /* 0x000fe4000fffe0ff */
[----:B------:R-:W-:Y:S01]  /*3bd0*/  UISETP.NE.AND UP0, UPT, UR16, 0x4, UPT ;  /* 0x000000041000788c */ /* 0x000fe2000bf05270 */
[----:B-12---:R-:W-:Y:S02]  /*3be0*/  SEL R0, RZ, 0x1, P0 ;  /* 0x00000001ff007807 */ /* 0x006fe40000000000 */
[----:B------:R-:W-:Y:S01]  /*3bf0*/  SEL R10, R10, RZ, P0 ;  /* 0x000000ff0a0a7207 */ /* 0x000fe20000000000 */
[----:B------:R-:W-:Y:S01]  /*3c00*/  USEL UR4, URZ, 0x1, UP0 ;  /* 0x00000001ff047887 */ /* 0x000fe20008000000 */
[----:B------:R-:W-:Y:S01]  /*3c10*/  LOP3.LUT R9, R9, R0, RZ, 0x3c, !PT ;  /* 0x0000000009097212 */ /* 0x000fe200078e3cff */
[----:B------:R-:W-:Y:S01]  /*3c20*/  USEL UR16, UR16, URZ, UP0 ;  /* 0x000000ff10107287 */ /* 0x000fe20008000000 */
[----:B------:R1:W-:Y:S03]  /*3c30*/  UTCBAR [UR8], URZ ;  /* 0x000000ff080073e9 */ /* 0x0003e600080000ff */
[----:B------:R-:W-:Y:S01]  /*3c40*/  LOP3.LUT R11, R11, UR4, RZ, 0x3c, !PT ;  /* 0x000000040b0b7c12 */ /* 0x000fe2000f8e3cff */
[----:B------:R-:W-:Y:S07]  /*3c50*/  @P1 BRA `(.L_x_73) ;  /* 0xfffffff800c81947 */ /* 0x000fee000383ffff */
[----:B------:R-:W2:Y:S01]  /*3c60*/  S2UR UR4, SR_CgaCtaId ;  /* 0x00000000000479c3 */ /* 0x000ea20000008800 */
[----:B------:R-:W-:Y:S01]  /*3c70*/  ELECT P0, URZ, PT ;  /* 0x0000000000ff782f */ /* 0x000fe20003800000 */
[----:B------:R-:W-:Y:S01]  /*3c80*/  IMAD.MOV.U32 R0, RZ, RZ, 0x1 ;  /* 0x00000001ff007424 */ /* 0x000fe200078e00ff */
[----:B------:R-:W-:Y:S01]  /*3c90*/  UIADD3 UR6, UPT, UPT, UR6, 0x170, URZ ;  /* 0x0000017006067890 */ /* 0x000fe2000fffe0ff */
[----:B------:R-:W-:Y:S01]  /*3ca0*/  SHF.L.U32 R3, R11, 0x1f, RZ ;  /* 0x0000001f0b037819 */ /* 0x000fe200000006ff */
[----:B------:R-:W-:-:S03]  /*3cb0*/  UMOV UR5, 0x40 ;  /* 0x0000004000057882 */ /* 0x000fc60000000000 */
[----:B------:R-:W-:Y:S01]  /*3cc0*/  UVIRTCOUNT.DEALLOC.SMPOOL 0x80 ;  /* 0x000000800000784c */ /* 0x000fe20000000000 */
[----:B--2---:R-:W-:Y:S02]  /*3cd0*/  ULEA UR4, UR4, UR5, 0x18 ;  /* 0x0000000504047291 */ /* 0x004fe4000f8ec0ff */
[----:B------:R-:W-:-:S07]  /*3ce0*/  ULEA UR5, UR16, UR6, 0x3 ;  /* 0x0000000610057291 */ /* 0x000fce000f8e18ff */
[----:B------:R2:W-:Y:S02]  /*3cf0*/  @P0 STS.U8 [UR4+0x1c], R0 ;  /* 0x00001c00ff000988 */ /* 0x0005e40008000004 */
[----:B------:R-:W3:Y:S02]  /*3d00*/  SYNCS.PHASECHK.TRANS64.TRYWAIT P0, [UR5], R3 ;  /* 0x00000003ff0075a7 */ /* 0x000ee40008001105 */
[----:B--23--:R-:W-:Y:S05]  /*3d10*/  @!P0 BRA `(.L_x_74) ;  /* 0x0000003c00848947 */ /* 0x00cfea0003800000 */
.L_x_155:
[----:B------:R-:W-:-:S04]  /*3d20*/  UIADD3 UR7, UPT, UPT, UR16, 0x1, URZ ;  /* 0x0000000110077890 */ /* 0x000fc8000fffe0ff */
[----:B------:R-:W-:-:S04]  /*3d30*/  UISETP.NE.AND UP0, UPT, UR7, 0x4, UPT ;  /* 0x000000040700788c */ /* 0x000fc8000bf05270 */
[----:B-1----:R-:W-:Y:S02]  /*3d40*/  USEL UR8, URZ, 0x1, UP0 ;  /* 0x00000001ff087887 */ /* 0x002fe40008000000 */
[----:B------:R-:W-:-:S04]  /*3d50*/  USEL UR7, UR7, URZ, UP0 ;  /* 0x000000ff07077287 */ /* 0x000fc80008000000 */
[----:B------:R-:W-:Y:S01]  /*3d60*/  ULEA UR5, UR7, UR6, 0x3 ;  /* 0x0000000607057291 */ /* 0x000fe2000f8e18ff */
[----:B------:R-:W-:-:S04]  /*3d70*/  LOP3.LUT R2, R11, UR8, RZ, 0x3c, !PT ;  /* 0x000000080b027c12 */ /* 0x000fc8000f8e3cff */
[----:B--2---:R-:W-:-:S04]  /*3d80*/  SHF.L.U32 R3, R2, 0x1f, RZ ;  /* 0x0000001f02037819 */ /* 0x004fc800000006ff */
[----:B------:R-:W1:Y:S02]  /*3d90*/  SYNCS.PHASECHK.TRANS64.TRYWAIT P0, [UR5], R3 ;  /* 0x00000003ff0075a7 */ /* 0x000e640008001105 */
[----:B-1----:R-:W-:Y:S05]  /*3da0*/  @!P0 BRA `(.L_x_75) ;  /* 0x0000003c00788947 */ /* 0x002fea0003800000 */
.L_x_157:
        /* <DEDUP_REMOVED lines=9> */
.L_x_159:
[----:B------:R-:W-:-:S04]  /*3e40*/  UIADD3 UR7, UPT, UPT, UR7, 0x1, URZ ;  /* 0x0000000107077890 */ /* 0x000fc8000fffe0ff */
[----:B------:R-:W-:-:S04]  /*3e50*/  UISETP.NE.AND UP0, UPT, UR7, 0x4, UPT ;  /* 0x000000040700788c */ /* 0x000fc8000bf05270 */
[----:B------:R-:W-:Y:S02]  /*3e60*/  USEL UR5, URZ, 0x1, UP0 ;  /* 0x00000001ff057887 */ /* 0x000fe40008000000 */
[----:B------:R-:W-:-:S04]  /*3e70*/  USEL UR7, UR7, URZ, UP0 ;  /* 0x000000ff07077287 */ /* 0x000fc80008000000 */
[----:B------:R-:W-:Y:S01]  /*3e80*/  ULEA UR7, UR7, UR6, 0x3 ;  /* 0x0000000607077291 */ /* 0x000fe2000f8e18ff */
[----:B-1----:R-:W-:-:S04]  /*3e90*/  LOP3.LUT R3, R2, UR5, RZ, 0x3c, !PT ;  /* 0x0000000502037c12 */ /* 0x002fc8000f8e3cff */
[----:B------:R-:W-:-:S04]  /*3ea0*/  SHF.L.U32 R3, R3, 0x1f, RZ ;  /* 0x0000001f03037819 */ /* 0x000fc800000006ff */
[----:B------:R-:W1:Y:S02]  /*3eb0*/  SYNCS.PHASECHK.TRANS64.TRYWAIT P0, [UR7], R3 ;  /* 0x00000003ff0075a7 */ /* 0x000e640008001107 */
[----:B-1----:R-:W-:Y:S05]  /*3ec0*/  @!P0 BRA `(.L_x_77) ;  /* 0x0000003c00608947 */ /* 0x002fea0003800000 */
.L_x_161:
[----:B------:R-:W-:Y:S01]  /*3ed0*/  NOP ;  /* 0x0000000000007918 */ /* 0x000fe20000000000 */
[----:B-1----:R-:W1:Y:S01]  /*3ee0*/  LDS R0, [UR4+0x14] ;  /* 0x00001404ff007984 */ /* 0x002e620008000800 */
[----:B------:R-:W-:Y:S01]  /*3ef0*/  ULOP3.LUT UR6, UR19, 0xffff, URZ, 0xc0, !UPT ;  /* 0x0000ffff13067892 */ /* 0x000fe2000f8ec0ff */
[----:B------:R-:W-:Y:S01]  /*3f00*/  UMOV UR8, 0xffff ;  /* 0x0000ffff00087882 */ /* 0x000fe20000000000 */
[----:B------:R-:W-:Y:S02]  /*3f10*/  UMOV UR5, 0x1 ;  /* 0x0000000100057882 */ /* 0x000fe40000000000 */
[----:B------:R-:W-:-:S04]  /*3f20*/  USHF.R.U32.HI UR6, URZ, 0x5, UR6 ;  /* 0x00000005ff067899 */ /* 0x000fc80008011606 */
[----:B------:R-:W-:Y:S02]  /*3f30*/  USHF.L.U32 UR8, UR8, UR6, URZ ;  /* 0x0000000608087299 */ /* 0x000fe400080006ff */
[----:B------:R-:W-:-:S04]  /*3f40*/  USHF.L.U32 UR5, UR5, UR6, URZ ;  /* 0x0000000605057299 */ /* 0x000fc800080006ff */
[----:B-1----:R-:W-:-:S04]  /*3f50*/  LOP3.LUT R0, R0, UR8, RZ, 0xc0, !PT ;  /* 0x0000000800007c12 */ /* 0x002fc8000f8ec0ff */
[----:B------:R-:W-:-:S13]  /*3f60*/  ISETP.NE.AND P0, PT, R0, UR8, PT ;  /* 0x0000000800007c0c */ /* 0x000fda000bf05270 */
[----:B------:R-:W-:Y:S05]  /*3f70*/  @P0 BRA `(.L_x_78) ;  /* 0x0000000000580947 */ /* 0x000fea0003800000 */
[----:B------:R-:W1:Y:S02]  /*3f80*/  LDS R0, [UR4+0x18] ;  /* 0x00001804ff007984 */ /* 0x000e640008000800 */
[----:B-1----:R-:W-:-:S04]  /*3f90*/  LOP3.LUT R0, R0, UR5, RZ, 0xc0, !PT ;  /* 0x0000000500007c12 */ /* 0x002fc8000f8ec0ff */
[----:B------:R-:W-:-:S13]  /*3fa0*/  ISETP.NE.AND P0, PT, R0, UR5, PT ;  /* 0x0000000500007c0c */ /* 0x000fda000bf05270 */
[----:B------:R-:W-:Y:S05]  /*3fb0*/  @P0 BRA `(.L_x_79) ;  /* 0x00000000003c0947 */ /* 0x000fea0003800000 */
[----:B------:R-:W1:Y:S01]  /*3fc0*/  S2R R2, SR_LANEID ;  /* 0x0000000000027919 */ /* 0x000e620000000000 */
[----:B------:R-:W-:Y:S01]  /*3fd0*/  ULOP3.LUT UR8, URZ, UR8, URZ, 0x33, !UPT ;  /* 0x00000008ff087292 */ /* 0x000fe2000f8e33ff */
[----:B------:R-:W-:Y:S01]  /*3fe0*/  LOP3.LUT R4, RZ, UR5, RZ, 0x33, !PT ;  /* 0x00000005ff047c12 */ /* 0x000fe2000f8e33ff */
[----:B------:R-:W-:Y:S02]  /*3ff0*/  VOTEU.ANY UR7, UPT, PT ;  /* 0x0000000000077886 */ /* 0x000fe400038e0100 */
[----:B------:R-:W-:Y:S01]  /*4000*/  UFLO.U32 UR7, UR7 ;  /* 0x00000007000772bd */ /* 0x000fe200080e0000 */
[----:B------:R-:W2:Y:S01]  /*4010*/  REDUX UR5, R4 ;  /* 0x00000000040573c4 */ /* 0x000ea20000000000 */
[----:B------:R-:W-:-:S06]  /*4020*/  IMAD.U32 R0, RZ, RZ, UR8 ;  /* 0x00000008ff007e24 */ /* 0x000fcc000f8e00ff */
[----:B------:R3:W-:Y:S01]  /*4030*/  UTCATOMSWS.AND URZ, UR8 ;  /* 0x0000000800ff79e3 */ /* 0x0007e20008000000 */
[----:B------:R-:W4:Y:S01]  /*4040*/  REDUX UR6, R0 ;  /* 0x00000000000673c4 */ /* 0x000f220000000000 */
[----:B-1----:R-:W-:Y:S01]  /*4050*/  ISETP.EQ.U32.AND P0, PT, R2, UR7, PT ;  /* 0x0000000702007c0c */ /* 0x002fe2000bf02070 */
[----:B--2---:R-:W-:Y:S01]  /*4060*/  IMAD.U32 R2, RZ, RZ, UR5 ;  /* 0x00000005ff027e24 */ /* 0x004fe2000f8e00ff */
[----:B----4-:R-:W-:-:S11]  /*4070*/  MOV R3, UR6 ;  /* 0x0000000600037c02 */ /* 0x010fd60008000f00 */
[----:B------:R3:W-:Y:S04]  /*4080*/  @P0 ATOMS.AND RZ, [UR4+0x14], R3 ;  /* 0x00001403ffff098c */ /* 0x0007e8000a800004 */
[----:B------:R3:W-:Y:S01]  /*4090*/  @P0 ATOMS.AND RZ, [UR4+0x18], R2 ;  /* 0x00001802ffff098c */ /* 0x0007e2000a800004 */
[----:B------:R-:W-:Y:S05]  /*40a0*/  BRA `(.L_x_80) ;  /* 0x0000000000147947 */ /* 0x000fea0003800000 */
.L_x_79:
[----:B------:R-:W-:Y:S02]  /*40b0*/  MOV R2, 0x40d0 ;  /* 0x000040d000027802 */ /* 0x000fe40000000f00 */
[----:B----45:R-:W-:Y:S05]  /*40c0*/  CALL.REL.NOINC `($__internal_0_$__cuda_sm10x_tcgen05_guardrail_trap_col_being_dealloced_not_returned_by_alloc) ;  /* 0x0000003c007c7944 */ /* 0x030fea0003c00000 */
[----:B------:R-:W-:Y:S05]  /*40d0*/  BRA `(.L_x_80) ;  /* 0x0000000000087947 */ /* 0x000fea0003800000 */
.L_x_78:
[----:B------:R-:W-:Y:S02]  /*40e0*/  MOV R2, 0x4100 ;  /* 0x0000410000027802 */ /* 0x000fe40000000f00 */
[----:B----45:R-:W-:Y:S05]  /*40f0*/  CALL.REL.NOINC `($__internal_2_$__cuda_sm10x_tcgen05_guardrail_trap_unallocated_columns_being_dealloced) ;  /* 0x0000003c00887944 */ /* 0x030fea0003c00000 */
.L_x_80:
[----:B------:R-:W-:Y:S01]  /*4100*/  NOP ;  /* 0x0000000000007918 */ /* 0x000fe20000000000 */
[----:B---3--:R-:W-:Y:S05]  /*4110*/  EXIT ;  /* 0x000000000000794d */ /* 0x008fea0003800000 */
.L_x_62:
[----:B------:R-:W-:-:S09]  /*4120*/  UISETP.NE.OR UP2, UPT, UR8, 0x3, !UP2 ;  /* 0x000000030800788c */ /* 0x000fd2000d745670 */
[----:B------:R-:W-:Y:S05]  /*4130*/  BRA.U UP2, `(.L_x_81) ;  /* 0x0000000902c87547 */ /* 0x000fea000b800000 */
[----:B------:R-:W1:Y:S01]  /*4140*/  LDCU.64 UR6, c[0x0][0x888] ;  /* 0x00011100ff0677ac */ /* 0x000e620008000a00 */
[----:B------:R-:W2:Y:S01]  /*4150*/  LDC R0, c[0x0][0xb30] ;  /* 0x0002cc00ff007b82 */ /* 0x000ea20000000800 */
[----:B------:R-:W-:Y:S01]  /*4160*/  IMAD.MOV.U32 R30, RZ, RZ, 0x1 ;  /* 0x00000001ff1e7424 */ /* 0x000fe200078e00ff */
[----:B------:R-:W-:Y:S01]  /*4170*/  CS2R R28, SRZ ;  /* 0x00000000001c7805 */ /* 0x000fe2000001ff00 */
[----:B------:R-:W4:Y:S01]  /*4180*/  LDCU.64 UR4, c[0x0][0x890] ;  /* 0x00011200ff0477ac */ /* 0x000f220008000a00 */
[----:B------:R-:W-:Y:S01]  /*4190*/  IMAD.MOV.U32 R25, RZ, RZ, 0x2000 ;  /* 0x00002000ff197424 */ /* 0x000fe200078e00ff */
[----:B------:R-:W-:-:S03]  /*41a0*/  UMOV UR8, 0x400 ;  /* 0x0000040000087882 */ /* 0x000fc60000000000 */
[----:B------:R-:W3:Y:S01]  /*41b0*/  LDC R19, c[0x0][0x370] ;  /* 0x0000dc00ff137b82 */ /* 0x000ee20000000800 */
[----:B------:R-:W-:-:S07]  /*41c0*/  UPLOP3.LUT UP1, UPT, UPT, UPT, UPT, 0x40, 0x4 ;  /* 0x000000000004789c */ /* 0x000fce0003f2e870 */
[----:B------:R-:W3:Y:S01]  /*41d0*/  LDC R2, c[0x0][0xb0c] ;  /* 0x0002c300ff027b82 */ /* 0x000ee20000000800 */
[----:B-1----:R-:W-:Y:S02]  /*41e0*/  UISETP.NE.U32.AND UP2, UPT, UR6, URZ, UPT ;  /* 0x000000ff0600728c */ /* 0x002fe4000bf45070 */
[----:B------:R-:W-:Y:S02]  /*41f0*/  ULEA UR6, UR37, UR8, 0x18 ;  /* 0x0000000825067291 */ /* 0x000fe4000f8ec0ff */
[----:B------:R-:W-:Y:S02]  /*4200*/  UISETP.NE.AND.EX UP2, UPT, UR7, URZ, UPT, UP2 ;  /* 0x000000ff0700728c */ /* 0x000fe4000bf45320 */
[----:B------:R-:W-:Y:S01]  /*4210*/  UIADD3 UR7, UPT, UPT, UR6, 0x110, URZ ;  /* 0x0000011006077890 */ /* 0x000fe2000fffe0ff */
[----:B------:R-:W1:Y:S01]  /*4220*/  LDC R18, c[0x0][0xb20] ;  /* 0x0002c800ff127b82 */ /* 0x000e620000000800 */
[----:B----4-:R-:W-:Y:S01]  /*4230*/  UISETP.NE.U32.AND UP3, UPT, UR4, URZ, UPT ;  /* 0x000000ff0400728c */ /* 0x010fe2000bf65070 */
[----:B--2---:R-:W-:Y:S01]  /*4240*/  ISETP.NE.AND P1, PT, R0, 0x1, PT ;  /* 0x000000010000780c */ /* 0x004fe20003f25270 */
[----:B------:R-:W-:-:S02]  /*4250*/  UPRMT UR37, UR37, 0x654, UR7 ;  /* 0x0000065425257896 */ /* 0x000fc40008000007 */
[----:B------:R-:W-:-:S03]  /*4260*/  UISETP.NE.AND.EX UP3, UPT, UR5, URZ, UPT, UP3 ;  /* 0x000000ff0500728c */ /* 0x000fc6000bf65330 */
[----:B------:R-:W2:Y:S08]  /*4270*/  LDC.64 R32, c[0x0][0x348] ;  /* 0x0000d200ff207b82 */ /* 0x000eb00000000a00 */
[----:B------:R-:W4:Y:S08]  /*4280*/  LDC.64 R16, c[0x0][0xb10] ;  /* 0x0002c400ff107b82 */ /* 0x000f300000000a00 */
[----:B------:R-:W1:Y:S08]  /*4290*/  LDC.64 R6, c[0x0][0xb18] ;  /* 0x0002c600ff067b82 */ /* 0x000e700000000a00 */
[----:B------:R-:W1:Y:S08]  /*42a0*/  LDC.64 R4, c[0x0][0xb28] ;  /* 0x0002ca00ff047b82 */ /* 0x000e700000000a00 */
[----:B---3--:R-:W1:Y:S02]  /*42b0*/  LDC R24, c[0x0][0x374] ;  /* 0x0000dd00ff187b82 */ /* 0x008e640000000800 */
.L_x_89:
[C---:B------:R-:W-:Y:S02]  /*42c0*/  LEA R0, R29.reuse, UR6, 0x3 ;  /* 0x000000061d007c11 */ /* 0x040fe4000f8e18ff */
[----:B------:R-:W-:Y:S02]  /*42d0*/  SHF.L.U32 R3, R28, 0x1f, RZ ;  /* 0x0000001f1c037819 */ /* 0x000fe400000006ff */
[----:B------:R-:W-:Y:S02]  /*42e0*/  LEA R20, R29, UR6, 0x4 ;  /* 0x000000061d147c11 */ /* 0x000fe4000f8e20ff */
[----:B---3--:R-:W3:Y:S02]  /*42f0*/  SYNCS.PHASECHK.TRANS64.TRYWAIT P0, [R0+URZ+0x130], R3 ;  /* 0x00013003000075a7 */ /* 0x008ee400080011ff */
[----:B---3--:R-:W-:Y:S05]  /*4300*/  @!P0 BRA `(.L_x_82) ;  /* 0x0000003800688947 */ /* 0x008fea0003800000 */
.L_x_162:
[----:B------:R-:W-:Y:S01]  /*4310*/  ISETP.GE.AND P0, PT, R72, 0x1, PT ;  /* 0x000000014800780c */ /* 0x000fe20003f06270 */
[----:B------:R-:W1:Y:S01]  /*4320*/  LDS.128 R20, [R20+0x1c0] ;  /* 0x0001c00014147984 */ /* 0x000e620000000c00 */
[----:B------:R-:W-:Y:S01]  /*4330*/  ISETP.NE.U32.AND P4, PT, RZ, UR4, PT ;  /* 0x00000004ff007c0c */ /* 0x000fe2000bf85070 */
[----:B---3--:R-:W-:Y:S01]  /*4340*/  VIADD R0, R0, 0x140 ;  /* 0x0000014000007836 */ /* 0x008fe20000000000 */
[----:B------:R-:W-:Y:S02]  /*4350*/  SHF.L.U32 R26, R30, 0x1f, RZ ;  /* 0x0000001f1e1a7819 */ /* 0x000fe400000006ff */
[----:B------:R-:W-:Y:S02]  /*4360*/  ISETP.NE.AND.EX P4, PT, RZ, UR5, PT, P4 ;  /* 0x00000005ff007c0c */ /* 0x000fe4000bf85340 */
[----:B------:R-:W-:Y:S01]  /*4370*/  PRMT R0, RZ, 0x654, R0 ;  /* 0x00000654ff007816 */ /* 0x000fe20000000000 */
[----:B------:R-:W-:Y:S01]  /*4380*/  @!PT LDS RZ, [RZ] ;  /* 0x00000000fffff984 */ /* 0x000fe20000000800 */
[----:B------:R-:W-:Y:S01]  /*4390*/  @!PT LDS RZ, [RZ] ;  /* 0x00000000fffff984 */ /* 0x000fe20000000800 */
[----:B------:R-:W-:Y:S01]  /*43a0*/  @!PT LDS RZ, [RZ] ;  /* 0x00000000fffff984 */ /* 0x000fe20000000800 */
[----:B------:R-:W-:Y:S01]  /*43b0*/  @!PT LDS RZ, [RZ] ;  /* 0x00000000fffff984 */ /* 0x000fe20000000800 */
[----:B------:R3:W-:Y:S06]  /*43c0*/  MEMBAR.ALL.CTA ;  /* 0x0000000000007992 */ /* 0x0007ec0000008000 */
[----:B---3--:R-:W3:Y:S02]  /*43d0*/  FENCE.VIEW.ASYNC.S ;  /* 0x00000000000073c6 */ /* 0x008ee40000000000 */
[----:B---3--:R3:W-:Y:S01]  /*43e0*/  SYNCS.ARRIVE.TRANS64.RED.A1T0 RZ, [R0+URZ], RZ ;  /* 0x000000ff00ff79a7 */ /* 0x0087e200081004ff */
[----:B-1----:R-:W-:Y:S11]  /*43f0*/  LOP3.LUT P3, RZ, R22, 0x1, RZ, 0xc0, !PT ;  /* 0x0000000116ff7812 */ /* 0x002ff6000786c0ff */
[----:B------:R-:W-:Y:S02]  /*4400*/  @!UPT UIADD3 URZ, UPT, UPT, URZ, URZ, URZ ;  /* 0x000000fffffff290 */ /* 0x000fe4000fffe0ff */
[----:B------:R-:W-:Y:S02]  /*4410*/  @P3 MOV R13, R20 ;  /* 0x00000014000d3202 */ /* 0x000fe40000000f00 */
[----:B------:R-:W-:Y:S01]  /*4420*/  @P3 LOP3.LUT R8, R21, 0xffff, RZ, 0xc0, !PT ;  /* 0x0000ffff15083812 */ /* 0x000fe200078ec0ff */
[----:B---3--:R-:W-:Y:S06]  /*4430*/  @!P0 BRA `(.L_x_83) ;  /* 0x0000000000a48947 */ /* 0x008fec0003800000 */
[----:B------:R-:W-:Y:S01]  /*4440*/  IMAD.HI.U32 R31, R24, R7, RZ ;  /* 0x00000007181f7227 */ /* 0x000fe200078e00ff */
[----:B------:R-:W-:Y:S02]  /*4450*/  ISETP.NE.AND P0, PT, R6, 0x1, PT ;  /* 0x000000010600780c */ /* 0x000fe40003f05270 */
[----:B------:R-:W-:Y:S01]  /*4460*/  ISETP.NE.AND P2, PT, R72, 0x1, PT ;  /* 0x000000014800780c */ /* 0x000fe20003f45270 */
[----:B----4-:R-:W-:Y:S01]  /*4470*/  IMAD.HI.U32 R34, R19, R16, RZ ;  /* 0x0000001013227227 */ /* 0x010fe200078e00ff */
[----:B------:R-:W-:Y:S02]  /*4480*/  SHF.R.U32.HI R31, RZ, R18, R31 ;  /* 0x00000012ff1f7219 */ /* 0x000fe4000001161f */
[----:B------:R-:W-:Y:S01]  /*4490*/  ISETP.NE.AND P5, PT, R2, 0x1, PT ;  /* 0x000000010200780c */ /* 0x000fe20003fa5270 */
[----:B------:R-:W-:Y:S01]  /*44a0*/  IMAD.HI.U32 R36, R13, R16, RZ ;  /* 0x000000100d247227 */ /* 0x000fe200078e00ff */
[----:B------:R-:W-:Y:S02]  /*44b0*/  SHF.R.U32.HI R34, RZ, R17, R34 ;  /* 0x00000011ff227219 */ /* 0x000fe40000011622 */
[----:B------:R-:W-:Y:S01]  /*44c0*/  SEL R3, R24, R31, !P0 ;  /* 0x0000001f18037207 */ /* 0x000fe20004000000 */
[C---:B------:R-:W-:Y:S01]  /*44d0*/  IMAD.HI.U32 R31, R8.reuse, R7, RZ ;  /* 0x00000007081f7227 */ /* 0x040fe200078e00ff */
[----:B------:R-:W-:Y:S02]  /*44e0*/  SEL R11, R19, R34, !P5 ;  /* 0x00000022130b7207 */ /* 0x000fe40006800000 */
[----:B------:R-:W-:Y:S01]  /*44f0*/  SHF.R.U32.HI R36, RZ, R17, R36 ;  /* 0x00000011ff247219 */ /* 0x000fe20000011624 */
[----:B------:R-:W-:Y:S01]  /*4500*/  IMAD.HI.U32 R38, R3, R4, RZ ;  /* 0x0000000403267227 */ /* 0x000fe200078e00ff */
[----:B------:R-:W-:Y:S03]  /*4510*/  SHF.R.U32.HI R31, RZ, R18, R31 ;  /* 0x00000012ff1f7219 */ /* 0x000fe6000001161f */
[----:B------:R-:W-:Y:S01]  /*4520*/  IMAD.HI.U32 R34, R11, R4, RZ ;  /* 0x000000040b227227 */ /* 0x000fe200078e00ff */
[----:B------:R-:W-:Y:S02]  /*4530*/  @P2 SHF.R.U32.HI R3, RZ, R5, R38 ;  /* 0x00000005ff032219 */ /* 0x000fe40000011626 */
[----:B------:R-:W-:Y:S02]  /*4540*/  SEL R9, R8, R31, !P0 ;  /* 0x0000001f08097207 */ /* 0x000fe40004000000 */
[----:B------:R-:W-:Y:S01]  /*4550*/  @P2 SHF.R.U32.HI R11, RZ, R5, R34 ;  /* 0x00000005ff0b2219 */ /* 0x000fe20000011622 */
[C---:B------:R-:W-:Y:S01]  /*4560*/  IMAD R10, R72.reuse, R3, RZ ;  /* 0x00000003480a7224 */ /* 0x040fe200078e02ff */
[----:B------:R-:W-:Y:S01]  /*4570*/  SEL R3, R13, R36, !P5 ;  /* 0x000000240d037207 */ /* 0x000fe20006800000 */
[C---:B------:R-:W-:Y:S03]  /*4580*/  IMAD.HI.U32 R14, R9.reuse, R4, RZ ;  /* 0x00000004090e7227 */ /* 0x040fe600078e00ff */
[----:B------:R-:W-:Y:S01]  /*4590*/  ISETP.GE.AND P0, PT, R9, R10, PT ;  /* 0x0000000a0900720c */ /* 0x000fe20003f06270 */
[C---:B------:R-:W-:Y:S01]  /*45a0*/  IMAD R12, R72.reuse, R11, RZ ;  /* 0x0000000b480c7224 */ /* 0x040fe200078e02ff */
[-C--:B------:R-:W-:Y:S04]  /*45b0*/  SHF.R.U32.HI R14, RZ, R5.reuse, R14 ;  /* 0x00000005ff0e7219 */ /* 0x080fe8000001160e */
[----:B------:R-:W-:Y:S02]  /*45c0*/  ISETP.GE.OR P0, PT, R3, R12, P0 ;  /* 0x0000000c0300720c */ /* 0x000fe40000706670 */
[----:B------:R-:W-:Y:S05]  /*45d0*/  SEL R15, R9, R14, !P2 ;  /* 0x0000000e090f7207 */ /* 0x000fea0005000000 */
[----:B------:R-:W-:Y:S04]  /*45e0*/  IMAD.MOV R14, RZ, RZ, -R15 ;  /* 0x000000ffff0e7224 */ /* 0x000fe800078e0a0f */
[----:B------:R-:W-:Y:S02]  /*45f0*/  IMAD R14, R72, R14, R9 ;  /* 0x0000000e480e7224 */ /* 0x000fe400078e0209 */
[C---:B------:R-:W-:Y:S05]  /*4600*/  @!P0 IMAD.HI.U32 R10, R3.reuse, R4, RZ ;  /* 0x00000004030a8227 */ /* 0x040fea00078e00ff */
[----:B------:R-:W-:Y:S04]  /*4610*/  @!P0 SHF.R.U32.HI R10, RZ, R5, R10 ;  /* 0x00000005ff0a8219 */ /* 0x000fe8000001160a */
[----:B------:R-:W-:Y:S01]  /*4620*/  @!P0 SEL R0, R3, R10, !P2 ;  /* 0x0000000a03008207 */ /* 0x000fe20005000000 */
[----:B------:R-:W-:Y:S03]  /*4630*/  IMAD.MOV R10, RZ, RZ, -R3 ;  /* 0x000000ffff0a7224 */ /* 0x000fe600078e0a03 */
[----:B------:R-:W-:Y:S01]  /*4640*/  @!P0 IADD3 R15, PT, PT, R15, -R0, RZ ;  /* 0x800000000f0f8210 */ /* 0x000fe20007ffe0ff */
[----:B------:R-:W-:Y:S01]  /*4650*/  @!P0 IMAD R0, R11, R14, R0 ;  /* 0x0000000e0b008224 */ /* 0x000fe200078e0200 */
[----:B------:R-:W-:Y:S01]  /*4660*/  IADD3 R11, PT, PT, -R9, RZ, RZ ;  /* 0x000000ff090b7210 */ /* 0x000fe20007ffe1ff */
[----:B------:R-:W-:Y:S02]  /*4670*/  IMAD R13, R2, R10, R13 ;  /* 0x0000000a020d7224 */ /* 0x000fe400078e020d */
[----:B------:R-:W-:Y:S02]  /*4680*/  @!P0 IMAD R9, R15, R72, R3 ;  /* 0x000000480f098224 */ /* 0x000fe400078e0203 */
[----:B------:R-:W-:Y:S02]  /*4690*/  @!P0 IMAD.MOV.U32 R3, RZ, RZ, R0 ;  /* 0x000000ffff038224 */ /* 0x000fe400078e0000 */
[----:B------:R-:W-:Y:S02]  /*46a0*/  IMAD R8, R6, R11, R8 ;  /* 0x0000000b06087224 */ /* 0x000fe400078e0208 */
[----:B------:R-:W-:Y:S02]  /*46b0*/  IMAD R13, R3, R2, R13 ;  /* 0x00000002030d7224 */ /* 0x000fe400078e020d */
[----:B------:R-:W-:Y:S02]  /*46c0*/  IMAD R8, R9, R6, R8 ;  /* 0x0000000609087224 */ /* 0x000fe400078e0208 */
.L_x_83:
[----:B------:R-:W-:Y:S05]  /*46d0*/  BRA.U UP1, `(.L_x_84) ;  /* 0x0000000101107547 */ /* 0x000fea000b800000 */
[----:B------:R-:W-:Y:S04]  /*46e0*/  MOV R0, UR13 ;  /* 0x0000000d00007c02 */ /* 0x000fe80008000f00 */
[----:B------:R-:W-:Y:S04]  /*46f0*/  SHF.L.U32 R3, R0, 0x1f, RZ ;  /* 0x0000001f00037819 */ /* 0x000fe800000006ff */
[----:B------:R-:W1:Y:S02]  /*4700*/  SYNCS.PHASECHK.TRANS64.TRYWAIT P0, [UR6+0x128], R3 ;  /* 0x00012803ff0075a7 */ /* 0x000e640008001106 */
[----:B-1----:R-:W-:Y:S05]  /*4710*/  @!P0 BRA `(.L_x_85) ;  /* 0x0000003400788947 */ /* 0x002fea0003800000 */
.L_x_84:
[----:B------:R-:W-:Y:S05]  /*4720*/  BRA.U !UP3, `(.L_x_86) ;  /* 0x000000010b347547 */ /* 0x000fea000b800000 */
[----:B------:R-:W-:Y:S01]  /*4730*/  UPLOP3.LUT UP0, UPT, UPT, UPT, UP2, 0x80, 0x8 ;  /* 0x000000000008789c */ /* 0x000fe20003f0f020 */
[----:B-1----:R-:W-:Y:S02]  /*4740*/  HFMA2 R0, -RZ, RZ, 0, 5.9604644775390625e-08 ;  /* 0x00000001ff007431 */ /* 0x002fe400000001ff */
[----:B------:R-:W-:Y:S03]  /*4750*/  IMAD.MOV.U32 R164, RZ, RZ, 0x1 ;  /* 0x00000001ffa47424 */ /* 0x000fe600078e00ff */
[----:B------:R-:W-:Y:S05]  /*4760*/  PLOP3.LUT P0, PT, PT, PT, UP0, 0x80, 0x8 ;  /* 0x000000000008781c */ /* 0x000fea0003f0f008 */
[----:B------:R-:W1:Y:S01]  /*4770*/  @UP0 LDCU.64 UR8, c[0x0][0x888] ;  /* 0x00011100ff0807ac */ /* 0x000e620008000a00 */
[----:B------:R-:W-:Y:S07]  /*4780*/  @UP0 UIMAD UR7, UR36, UR4, URZ ;  /* 0x00000004240702a4 */ /* 0x000fee000f8e02ff */
[----:B------:R-:W-:Y:S01]  /*4790*/  @!P0 PRMT R164, R0, 0x7610, R164 ;  /* 0x0000761000a48816 */ /* 0x000fe200000000a4 */
[----:B-1----:R-:W-:Y:S03]  /*47a0*/  @UP0 UIMAD.WIDE UR8, UR7, 0x4, UR8 ;  /* 0x00000004070808a5 */ /* 0x002fe6000f8e0208 */
[----:B------:R-:W1:Y:S03]  /*47b0*/  @!UP0 LDCU UR7, c[0x0][0x880] ;  /* 0x00011000ff0787ac */ /* 0x000e660008000800 */
[----:B------:R-:W-:Y:S01]  /*47c0*/  IMAD.U32 R10, RZ, RZ, UR8 ;  /* 0x00000008ff0a7e24 */ /* 0x000fe2000f8e00ff */
[----:B------:R-:W-:Y:S05]  /*47d0*/  MOV R11, UR9 ;  /* 0x00000009000b7c02 */ /* 0x000fea0008000f00 */
[----:B-----5:R3:W5:Y:S02]  /*47e0*/  @P0 LDG.E R81, desc[UR40][R10.64] ;  /* 0x000000280a510981 */ /* 0x020764000c1e1900 */
[----:B-1-3--:R-:W-:Y:S07]  /*47f0*/  @!P0 IMAD.U32 R81, RZ, RZ, UR7 ;  /* 0x00000007ff518e24 */ /* 0x00afee000f8e00ff */
.L_x_86:
[----:B-----5:R-:W-:Y:S01]  /*4800*/  @!P4 FSETP.EQ.AND P5, PT, R81, RZ, PT ;  /* 0x000000ff5100c20b */ /* 0x020fe20003fa2000 */
[----:B------:R-:W-:Y:S01]  /*4810*/  @!UPT UIADD3 URZ, UPT, UPT, URZ, URZ, URZ ;  /* 0x000000fffffff290 */ /* 0x000fe2000fffe0ff */
[----:B------:R-:W-:Y:S11]  /*4820*/  @!P4 BRA `(.L_x_87) ;  /* 0x000000000014c947 */ /* 0x000ff60003800000 */
[----:B------:R-:W-:Y:S02]  /*4830*/  LOP3.LUT P0, RZ, R164, 0xff, RZ, 0xc0, !PT ;  /* 0x000000ffa4ff7812 */ /* 0x000fe4000780c0ff */
[----:B------:R-:W-:Y:S04]  /*4840*/  PLOP3.LUT P5, PT, PT, PT, UP0, 0x80, 0x8 ;  /* 0x000000000008781c */ /* 0x000fe80003faf008 */
[----:B------:R-:W-:Y:S07]  /*4850*/  PLOP3.LUT P5, PT, P5, PT, PT, 0x8, 0x80 ;  /* 0x000000000080781c */ /* 0x000fee0002fae170 */
[----:B------:R-:W-:Y:S11]  /*4860*/  @P0 FSETP.EQ.AND P5, PT, R81, RZ, PT ;  /* 0x000000ff5100020b */ /* 0x000ff60003fa2000 */
[----:B------:R-:W-:Y:S02]  /*4870*/  @!UPT UIADD3 URZ, UPT, UPT, URZ, URZ, URZ ;  /* 0x000000fffffff290 */ /* 0x000fe4000fffe0ff */
.L_x_87:
[----:B------:R-:W3:Y:S01]  /*4880*/  SYNCS.PHASECHK.TRANS64.TRYWAIT P4, [UR6+0x118], R26 ;  /* 0x0001181aff0075a7 */ /* 0x000ee20008081106 */
[----:B------:R-:W-:Y:S01]  /*4890*/  @P3 SHF.R.U32.HI R27, RZ, 0x10, R21 ;  /* 0x00000010ff1b3819 */ /* 0x000fe20000011615 */
[----:B------:R-:W-:Y:S01]  /*48a0*/  VIADD R29, R29, 0x1 ;  /* 0x000000011d1d7836 */ /* 0x000fe20000000000 */
[----:B------:R-:W5:Y:S08]  /*48b0*/  LDC.64 R14, c[0x0][0xb10] ;  /* 0x0002c400ff0e7b82 */ /* 0x000f700000000a00 */
[----:B------:R-:W2:Y:S08]  /*48c0*/  LDC.64 R10, c[0x0][0xb18] ;  /* 0x0002c600ff0a7b82 */ /* 0x000eb00000000a00 */
[----:B-1----:R-:W1:Y:S08]  /*48d0*/  @!P1 LDC R0, c[0x0][0xb20] ;  /* 0x0002c800ff009b82 */ /* 0x002e700000000800 */
[----:B------:R-:W4:Y:S01]  /*48e0*/  @!P1 LDC R3, c[0x0][0xb0c] ;  /* 0x0002c300ff039b82 */ /* 0x000f220000000800 */
[----:B-----5:R-:W-:Y:S05]  /*48f0*/  @!P1 IMAD.HI.U32 R14, R13, R14, RZ ;  /* 0x0000000e0d0e9227 */ /* 0x020fea00078e00ff */
[----:B------:R-:W-:Y:S01]  /*4900*/  @!P1 SHF.R.U32.HI R14, RZ, R15, R14 ;  /* 0x0000000fff0e9219 */ /* 0x000fe2000001160e */
[----:B--2---:R-:W-:Y:S01]  /*4910*/  @!P1 IMAD.HI.U32 R11, R8, R11, RZ ;  /* 0x0000000b080b9227 */ /* 0x004fe200078e00ff */
[----:B------:R-:W-:Y:S04]  /*4920*/  @!P1 ISETP.NE.AND P0, PT, R10, 0x1, PT ;  /* 0x000000010a00980c */ /* 0x000fe80003f05270 */
[----:B-1----:R-:W-:Y:S02]  /*4930*/  @!P1 SHF.R.U32.HI R9, RZ, R0, R11 ;  /* 0x00000000ff099219 */ /* 0x002fe4000001160b */
[----:B----4-:R-:W-:Y:S02]  /*4940*/  @!P1 ISETP.NE.AND P2, PT, R3, 0x1, PT ;  /* 0x000000010300980c */ /* 0x010fe40003f45270 */
[----:B------:R-:W-:Y:S02]  /*4950*/  @!P1 SEL R9, R8, R9, !P0 ;  /* 0x0000000908099207 */ /* 0x000fe40004000000 */
[----:B------:R-:W-:Y:S02]  /*4960*/  ELECT P0, URZ, PT ;  /* 0x0000000000ff782f */ /* 0x000fe40003800000 */
[----:B------:R-:W-:Y:S05]  /*4970*/  @!P1 SEL R14, R13, R14, !P2 ;  /* 0x0000000e0d0e9207 */ /* 0x000fea0005000000 */
[----:B------:R-:W-:Y:S02]  /*4980*/  @!P1 IMAD.IADD R0, R9, 0x1, -R14 ;  /* 0x0000000109009824 */ /* 0x000fe400078e0a0e */
[----:B------:R-:W-:Y:S02]  /*4990*/  @!P1 IMAD.IADD R9, R14, 0x1, -R9 ;  /* 0x000000010e099824 */ /* 0x000fe400078e0a09 */
[----:B------:R-:W-:Y:S02]  /*49a0*/  @!P1 IMAD R13, R0, R3, R13 ;  /* 0x00000003000d9224 */ /* 0x000fe400078e020d */
[----:B------:R-:W-:Y:S01]  /*49b0*/  @!P1 IMAD R8, R9, R10, R8 ;  /* 0x0000000a09089224 */ /* 0x000fe200078e0208 */
[----:B---3--:R-:W-:Y:S06]  /*49c0*/  @!P4 BRA `(.L_x_88) ;  /* 0x0000003000e4c947 */ /* 0x008fec0003800000 */
.L_x_165:
[----:B------:R-:W-:Y:S01]  /*49d0*/  PLOP3.LUT P5, PT, P5, P0, PT, 0xf2, 0x2f ;  /* 0x00000000002f781c */ /* 0x000fe20002fa1e72 */
[----:B------:R-:W-:Y:S01]  /*49e0*/  UMOV UR14, 0x0 ;  /* 0x00000000000e7882 */ /* 0x000fe20000000000 */
[----:B------:R-:W-:Y:S01]  /*49f0*/  LOP3.LUT R30, R30, 0x1, RZ, 0x3c, !PT ;  /* 0x000000011e1e7812 */ /* 0x000fe200078e3cff */
[----:B------:R-:W-:Y:S01]  /*4a00*/  UMOV UR15, 0x10000000 ;  /* 0x10000000000f7882 */ /* 0x000fe20000000000 */
[----:B------:R-:W-:Y:S01]  /*4a10*/  UMOV UR12, UR36 ;  /* 0x00000024000c7c82 */ /* 0x000fe20008000000 */
[----:B------:R-:W-:Y:S08]  /*4a20*/  @P3 R2UR UR36, R27 ;  /* 0x000000001b2432ca */ /* 0x000ff000000e0000 */
[----:B-1----:R-:W-:Y:S01]  /*4a30*/  @!P5 IADD3 R3, P0, PT, R32, 0x580, RZ ;  /* 0x000005802003d810 */ /* 0x002fe20007f1e0ff */
[----:B------:R-:W-:Y:S01]  /*4a40*/  @!P5 IMAD.SHL.U32 R155, R155, 0x40, RZ ;  /* 0x000000409b9bd824 */ /* 0x000fe200078e00ff */
[----:B------:R-:W-:Y:S01]  /*4a50*/  VOTEU.ALL UP1, P5 ;  /* 0x0000000000ff7886 */ /* 0x000fe20002820000 */
[----:B------:R-:W-:Y:S01]  /*4a60*/  @!P5 IMAD.SHL.U32 R165, R165, 0x80, RZ ;  /* 0x00000080a5a5d824 */ /* 0x000fe200078e00ff */
[----:B------:R-:W-:Y:S01]  /*4a70*/  @!P5 R2UR UR8, R3 ;  /* 0x000000000308d2ca */ /* 0x000fe200000e0000 */
[----:B------:R-:W-:Y:S01]  /*4a80*/  @!P5 IMAD.X R0, RZ, RZ, R33, P0 ;  /* 0x000000ffff00d224 */ /* 0x000fe200000e0621 */
[----:B------:R-:W-:Y:S01]  /*4a90*/  @!P5 R2UR UR10, R155 ;  /* 0x000000009b0ad2ca */ /* 0x000fe200000e0000 */
[----:B------:R-:W-:Y:S01]  /*4aa0*/  @!UP1 UIADD3 UR9, UPT, UPT, UR6, 0x110, URZ ;  /* 0x0000011006099890 */ /* 0x000fe2000fffe0ff */
[----:B------:R-:W-:Y:S01]  /*4ab0*/  @!P5 R2UR UR11, R165 ;  /* 0x00000000a50bd2ca */ /* 0x000fe200000e0000 */
[----:B------:R-:W-:Y:S01]  /*4ac0*/  IMAD.IADD R155, R8, 0x1, R143 ;  /* 0x00000001089b7824 */ /* 0x000fe200078e028f */
[----:B------:R-:W-:Y:S01]  /*4ad0*/  @!P5 R2UR UR7, R0 ;  /* 0x000000000007d2ca */ /* 0x000fe200000e0000 */
[----:B------:R-:W-:Y:S01]  /*4ae0*/  IMAD.IADD R165, R13, 0x1, R154 ;  /* 0x000000010da57824 */ /* 0x000fe200078e029a */
[C---:B------:R-:W-:Y:S04]  /*4af0*/  ISETP.NE.AND P0, PT, R29.reuse, 0x2, PT ;  /* 0x000000021d00780c */ /* 0x040fe80003f05270 */
[----:B------:R-:W-:Y:S01]  /*4b00*/  SEL R3, RZ, 0x1, P0 ;  /* 0x00000001ff037807 */ /* 0x000fe20000000000 */
[----:B------:R-:W-:Y:S01]  /*4b10*/  IMAD.U32 R10, RZ, RZ, UR8 ;  /* 0x00000008ff0a7e24 */ /* 0x000fe2000f8e00ff */
[----:B------:R-:W-:Y:S01]  /*4b20*/  @!UP1 UIADD3 UR8, UPT, UPT, UR6, 0x200, URZ ;  /* 0x0000020006089890 */ /* 0x000fe2000fffe0ff */
[----:B------:R-:W-:Y:S01]  /*4b30*/  SEL R29, R29, RZ, P0 ;  /* 0x000000ff1d1d7207 */ /* 0x000fe20000000000 */
[----:B------:R-:W-:Y:S01]  /*4b40*/  VOTEU.ALL UP1, P5 ;  /* 0x0000000000ff7886 */ /* 0x000fe20002820000 */
[----:B------:R-:W-:Y:S02]  /*4b50*/  LOP3.LUT R28, R28, R3, RZ, 0x3c, !PT ;  /* 0x000000031c1c7212 */ /* 0x000fe400078e3cff */
[----:B------:R-:W-:Y:S01]  /*4b60*/  IMAD.U32 R11, RZ, RZ, UR7 ;  /* 0x00000007ff0b7e24 */ /* 0x000fe2000f8e00ff */
[----:B------:R-:W-:Y:S04]  /*4b70*/  @!P5 R2UR UR16, R10 ;  /* 0x000000000a10d2ca */ /* 0x000fe800000e0000 */
[----:B------:R-:W-:Y:S11]  /*4b80*/  @!P5 R2UR UR17, R11 ;  /* 0x000000000b11d2ca */ /* 0x000ff600000e0000 */
[----:B------:R-:W-:Y:S02]  /*4b90*/  @!UPT UIADD3 URZ, UPT, UPT, URZ, URZ, URZ ;  /* 0x000000fffffff290 */ /* 0x000fe4000fffe0ff */
[----:B------:R3:W-:Y:S01]  /*4ba0*/  @!UP1 UTMALDG.3D [UR8], [UR16], desc[UR14] ;  /* 0x00000e08100095b4 */ /* 0x0007e20008011000 */
[----:B------:R3:W-:Y:S01]  /*4bb0*/  @!P5 SYNCS.ARRIVE.TRANS64.RED.A0TR RZ, [UR6+0x110], R25 ;  /* 0x00011019ffffd9a7 */ /* 0x0007e20008300406 */
[----:B------:R-:W-:Y:S01]  /*4bc0*/  UPLOP3.LUT UP1, UPT, UPT, UPT, UPT, 0x80, 0x8 ;  /* 0x000000000008789c */ /* 0x000fe20003f2f070 */
[----:B------:R-:W-:Y:S01]  /*4bd0*/  SYNCS.ARRIVE.TRANS64.RED.A1T0 RZ, [UR37], RZ ;  /* 0x000000ffffff79a7 */ /* 0x000fe20008100425 */
[----:B------:R-:W-:Y:S09]  /*4be0*/  @P3 BRA `(.L_x_89) ;  /* 0xfffffff400b43947 */ /* 0x000ff2000383ffff */
[----:B------:R-:W-:Y:S07]  /*4bf0*/  MOV R0, UR6 ;  /* 0x0000000600007c02 */ /* 0x000fee0008000f00 */
.L_x_90:
[----:B-1----:R-:W-:-:S04]  /*4c00*/  SHF.L.U32 R3, R30, 0x1f, RZ ;  /* 0x0000001f1e037819 */ /* 0x002fc800000006ff */
[----:B------:R1:W2:Y:S03]  /*4c10*/  SYNCS.PHASECHK.TRANS64.TRYWAIT P0, [R0+URZ+0x118], R3 ;  /* 0x00011803000075a7 */ /* 0x0002a600080011ff */
[----:B--2---:R-:W-:Y:S05]  /*4c20*/  @!P0 NANOSLEEP.SYNCS 0x989680 ;  /* 0x009896800000895d */ /* 0x004fea0003900000 */
[----:B------:R-:W2:Y:S02]  /*4c30*/  @!P0 SYNCS.PHASECHK.TRANS64 P0, [R0+URZ+0x118], R3 ;  /* 0x00011803000085a7 */ /* 0x000ea400080010ff */
[----:B--23--:R-:W-:Y:S05]  /*4c40*/  @P0 EXIT ;  /* 0x000000000000094d */ /* 0x00cfea0003800000 */
[----:B------:R-:W-:Y:S05]  /*4c50*/  BRA `(.L_x_90) ;  /* 0xfffffffc00e87947 */ /* 0x000fea000383ffff */
.L_x_81:
[----:B------:R-:W-:-:S06]  /*4c60*/  UISETP.GE.AND UP1, UPT, UR8, 0x4, UPT ;  /* 0x000000040800788c */ /* 0x000fcc000bf26270 */
[----:B------:R-:W-:-:S13]  /*4c70*/  PLOP3.LUT P0, PT, PT, PT, UP1, 0x80, 0x8 ;  /* 0x000000000008781c */ /* 0x000fda0003f0f018 */
[----:B------:R-:W-:Y:S05]  /*4c80*/  @!P0 EXIT ;  /* 0x000000000000894d */ /* 0x000fea0003800000 */
[----:B------:R-:W-:Y:S01]  /*4c90*/  BAR.SYNC.DEFER_BLOCKING 0x6, 0xa0 ;  /* 0x0182800000007b1d */ /* 0x000fe20000010000 */
[C---:B------:R-:W-:Y:S02]  /*4ca0*/  IMAD.SHL.U32 R3, R166.reuse, 0x40, RZ ;  /* 0x00000040a6037824 */ /* 0x040fe400078e00ff */
[----:B------:R-:W-:Y:S02]  /*4cb0*/  HFMA2 R76, -RZ, RZ, 0, 0 ;  /* 0x00000000ff4c7431 */ /* 0x000fe400000001ff */
[C---:B------:R-:W-:Y:S01]  /*4cc0*/  IMAD.SHL.U32 R168, R166.reuse, 0x8, RZ ;  /* 0x00000008a6a87824 */ /* 0x040fe200078e00ff */
[----:B------:R-:W-:Y:S01]  /*4cd0*/  CS2R R174, SRZ ;  /* 0x0000000000ae7805 */ /* 0x000fe2000001ff00 */
[----:B------:R-:W-:Y:S01]  /*4ce0*/  IMAD.U32 R79, R166, 0x10000, RZ ;  /* 0x00010000a64f7824 */ /* 0x000fe200078e00ff */
[----:B------:R-:W-:Y:S01]  /*4cf0*/  UMOV UR43, 0x400 ;  /* 0x00000400002b7882 */ /* 0x000fe20000000000 */
[----:B------:R-:W-:Y:S01]  /*4d00*/  LOP3.LUT R5, R3, 0x180, RZ, 0xc0, !PT ;  /* 0x0000018003057812 */ /* 0x000fe200078ec0ff */
[----:B------:R-:W-:Y:S01]  /*4d10*/  ULEA UR43, UR37, UR43, 0x18 ;  /* 0x0000002b252b7291 */ /* 0x000fe2000f8ec0ff */
[----:B------:R-:W1:Y:S01]  /*4d20*/  LDC R167, c[0x0][0x370] ;  /* 0x0000dc00ffa77b82 */ /* 0x000e620000000800 */
[----:B------:R-:W-:Y:S01]  /*4d30*/  LOP3.LUT R79, R79, 0x600000, RZ, 0xc0, !PT ;  /* 0x006000004f4f7812 */ /* 0x000fe200078ec0ff */
[----:B------:R-:W-:Y:S01]  /*4d40*/  IMAD.MOV.U32 R181, RZ, RZ, RZ ;  /* 0x000000ffffb57224 */ /* 0x000fe200078e00ff */
[----:B------:R-:W-:Y:S01]  /*4d50*/  LOP3.LUT R168, R5, 0x30, R168, 0xf8, !PT ;  /* 0x0000003005a87812 */ /* 0x000fe200078ef8a8 */
[----:B------:R-:W-:Y:S01]  /*4d60*/  UIADD3 UR4, UPT, UPT, UR43, 0x2200, URZ ;  /* 0x000022002b047890 */ /* 0x000fe2000fffe0ff */
[----:B------:R-:W-:Y:S01]  /*4d70*/  IMAD.MOV.U32 R173, RZ, RZ, RZ ;  /* 0x000000ffffad7224 */ /* 0x000fe200078e00ff */
[----:B------:R-:W2:Y:S01]  /*4d80*/  LDCU.64 UR46, c[0x0][0x348] ;  /* 0x00006900ff2e77ac */ /* 0x000ea20008000a00 */
[----:B------:R-:W-:Y:S01]  /*4d90*/  LOP3.LUT R168, R168, 0x1e40, R3, 0xf8, !PT ;  /* 0x00001e40a8a87812 */ /* 0x000fe200078ef803 */
[----:B------:R-:W4:Y:S01]  /*4da0*/  LDC R74, c[0x0][0xb0c] ;  /* 0x0002c300ff4a7b82 */ /* 0x000f220000000800 */
[----:B------:R-:W-:Y:S01]  /*4db0*/  IMAD.SHL.U32 R3, R166, 0x10, RZ ;  /* 0x00000010a6037824 */ /* 0x000fe200078e00ff */
[----:B------:R-:W-:Y:S01]  /*4dc0*/  MOV R179, UR4 ;  /* 0x0000000400b37c02 */ /* 0x000fe20008000f00 */
[----:B------:R-:W1:Y:S03]  /*4dd0*/  LDCU.64 UR38, c[0x0][0x888] ;  /* 0x00011100ff2677ac */ /* 0x000e660008000a00 */
[C---:B------:R-:W-:Y:S01]  /*4de0*/  LOP3.LUT R5, R3.reuse, 0x20, RZ, 0xc0, !PT ;  /* 0x0000002003057812 */ /* 0x040fe200078ec0ff */
[----:B------:R-:W3:Y:S01]  /*4df0*/  LDS R0, [UR43+0x1e0] ;  /* 0x0001e02bff007984 */ /* 0x000ee20008000800 */
[----:B------:R-:W1:Y:S01]  /*4e00*/  LDC R170, c[0x0][0xb20] ;  /* 0x0002c800ffaa7b82 */ /* 0x000e620000000800 */
[----:B------:R-:W-:Y:S01]  /*4e10*/  LOP3.LUT R3, R3, 0x40, RZ, 0xc0, !PT ;  /* 0x0000004003037812 */ /* 0x000fe200078ec0ff */
[----:B------:R-:W-:-:S06]  /*4e20*/  UIADD3 UR42, UPT, UPT, UR43, 0x200, URZ ;  /* 0x000002002b2a7890 */ /* 0x000fcc000fffe0ff */
[----:B------:R-:W1:Y:S08]  /*4e30*/  LDC R73, c[0x0][0xb30] ;  /* 0x0002cc00ff497b82 */ /* 0x000e700000000800 */
[----:B------:R-:W1:Y:S08]  /*4e40*/  LDC.64 R152, c[0x0][0xb10] ;  /* 0x0002c400ff987b82 */ /* 0x000e700000000a00 */
[----:B------:R-:W1:Y:S08]  /*4e50*/  LDC.64 R70, c[0x0][0xb18] ;  /* 0x0002c600ff467b82 */ /* 0x000e700000000a00 */
[----:B------:R-:W1:Y:S01]  /*4e60*/  LDC.64 R148, c[0x0][0x888] ;  /* 0x00022200ff947b82 */ /* 0x000e620000000a00 */
[----:B---3--:R-:W-:-:S07]  /*4e70*/  IMAD.IADD R79, R0, 0x1, R79 ;  /* 0x00000001004f7824 */ /* 0x008fce00078e024f */
[----:B------:R-:W3:Y:S01]  /*4e80*/  LDC.64 R68, c[0x0][0xb28] ;  /* 0x0002ca00ff447b82 */ /* 0x000ee20000000a00 */
[----:B------:R-:W-:-:S05]  /*4e90*/  VIADD R0, R168, UR43 ;  /* 0x0000002ba8007c36 */ /* 0x000fca0008000000 */
[--C-:B------:R-:W-:Y:S02]  /*4ea0*/  IADD3 R178, PT, PT, -R5, 0x200, R0.reuse ;  /* 0x0000020005b27810 */ /* 0x100fe40007ffe100 */
[----:B------:R-:W1:Y:S01]  /*4eb0*/  LDC.64 R150, c[0x0][0x890] ;  /* 0x00022400ff967b82 */ /* 0x000e620000000a00 */
[----:B------:R-:W-:Y:S02]  /*4ec0*/  IADD3 R177, PT, PT, -R3, 0x200, R0 ;  /* 0x0000020003b17810 */ /* 0x000fe40007ffe100 */
[----:B------:R-:W-:-:S05]  /*4ed0*/  IMAD.IADD R176, R178, 0x1, -R3 ;  /* 0x00000001b2b07824 */ /* 0x000fca00078e0a03 */
[----:B------:R-:W1:Y:S08]  /*4ee0*/  LDC.64 R146, c[0x0][0x8b0] ;  /* 0x00022c00ff927b82 */ /* 0x000e700000000a00 */
[----:B------:R-:W1:Y:S08]  /*4ef0*/  LDC.64 R144, c[0x0][0x8a8] ;  /* 0x00022a00ff907b82 */ /* 0x000e700000000a00 */
[----:B--2-4-:R-:W1:Y:S02]  /*4f00*/  LDC R172, c[0x0][0x374] ;  /* 0x0000dd00ffac7b82 */ /* 0x014e640000000800 */
.L_x_108:
[C---:B------:R-:W-:Y:S02]  /*4f10*/  LEA R0, R181.reuse, UR43, 0x3 ;  /* 0x0000002bb5007c11 */ /* 0x040fe4000f8e18ff */
[----:B------:R-:W-:Y:S02]  /*4f20*/  SHF.L.U32 R3, R174, 0x1f, RZ ;  /* 0x0000001fae037819 */ /* 0x000fe400000006ff */
[----:B------:R-:W-:Y:S02]  /*4f30*/  LEA R16, R181, UR43, 0x4 ;  /* 0x0000002bb5107c11 */ /* 0x000fe4000f8e20ff */
[----:B--2---:R-:W2:Y:S02]  /*4f40*/  SYNCS.PHASECHK.TRANS64.TRYWAIT P0, [R0+URZ+0x130], R3 ;  /* 0x00013003000075a7 */ /* 0x004ea400080011ff */
[----:B-12---:R-:W-:Y:S05]  /*4f50*/  @!P0 BRA `(.L_x_91) ;  /* 0x0000002c00988947 */ /* 0x006fea0003800000 */
.L_x_166:
[----:B------:R-:W4:Y:S01]  /*4f60*/  LDC.64 R12, c[0x0][0xb10] ;  /* 0x0002c400ff0c7b82 */ /* 0x000f220000000a00 */
[----:B------:R-:W3:Y:S01]  /*4f70*/  LDS.128 R16, [R16+0x1c0] ;  /* 0x0001c00010107984 */ /* 0x000ee20000000c00 */
[----:B-1----:R-:W-:Y:S01]  /*4f80*/  ISETP.NE.AND P1, PT, R73, 0x1, PT ;  /* 0x000000014900780c */ /* 0x002fe20003f25270 */
[----:B--2---:R-:W-:Y:S01]  /*4f90*/  VIADD R0, R0, 0x140 ;  /* 0x0000014000007836 */ /* 0x004fe20000000000 */
[----:B------:R-:W-:Y:S04]  /*4fa0*/  ISETP.GE.AND P0, PT, R72, 0x1, PT ;  /* 0x000000014800780c */ /* 0x000fe80003f06270 */
[----:B------:R-:W1:Y:S01]  /*4fb0*/  LDC.64 R10, c[0x0][0xb18] ;  /* 0x0002c600ff0a7b82 */ /* 0x000e620000000a00 */
[----:B------:R-:W-:Y:S01]  /*4fc0*/  PRMT R0, RZ, 0x654, R0 ;  /* 0x00000654ff007816 */ /* 0x000fe20000000000 */
[----:B------:R-:W-:Y:S01]  /*4fd0*/  @!PT LDS RZ, [RZ] ;  /* 0x00000000fffff984 */ /* 0x000fe20000000800 */
[----:B------:R-:W-:Y:S01]  /*4fe0*/  @!PT LDS RZ, [RZ] ;  /* 0x00000000fffff984 */ /* 0x000fe20000000800 */
[----:B------:R-:W-:Y:S01]  /*4ff0*/  @!PT LDS RZ, [RZ] ;  /* 0x00000000fffff984 */ /* 0x000fe20000000800 */
[----:B------:R-:W-:Y:S01]  /*5000*/  @!PT LDS RZ, [RZ] ;  /* 0x00000000fffff984 */ /* 0x000fe20000000800 */
[----:B------:R2:W-:Y:S06]  /*5010*/  MEMBAR.ALL.CTA ;  /* 0x0000000000007992 */ /* 0x0005ec0000008000 */
[----:B--2---:R-:W2:Y:S01]  /*5020*/  FENCE.VIEW.ASYNC.S ;  /* 0x00000000000073c6 */ /* 0x004ea20000000000 */
[----:B------:R-:W1:Y:S08]  /*5030*/  @!P1 LDC R14, c[0x0][0xb20] ;  /* 0x0002c800ff0e9b82 */ /* 0x000e700000000800 */
[----:B------:R-:W1:Y:S01]  /*5040*/  @!P1 LDC R9, c[0x0][0xb0c] ;  /* 0x0002c300ff099b82 */ /* 0x000e620000000800 */
[----:B--2---:R2:W-:Y:S01]  /*5050*/  SYNCS.ARRIVE.TRANS64.RED.A1T0 RZ, [R0+URZ], RZ ;  /* 0x000000ff00ff79a7 */ /* 0x0045e200081004ff */
[----:B---3--:R-:W-:Y:S04]  /*5060*/  LOP3.LUT P4, RZ, R18, 0x1, RZ, 0xc0, !PT ;  /* 0x0000000112ff7812 */ /* 0x008fe8000788c0ff */
[----:B------:R-:W-:Y:S09]  /*5070*/  P2R R180, PR, RZ, 0x10 ;  /* 0x00000010ffb47803 */ /* 0x000ff20000000000 */
[----:B------:R-:W-:Y:S02]  /*5080*/  @P4 MOV R77, R16 ;  /* 0x00000010004d4202 */ /* 0x000fe40000000f00 */
[----:B------:R-:W-:Y:S01]  /*5090*/  @P4 LOP3.LUT R75, R17, 0xffff, RZ, 0xc0, !PT ;  /* 0x0000ffff114b4812 */ /* 0x000fe200078ec0ff */
[----:B--2-4-:R-:W-:Y:S06]  /*50a0*/  @!P0 BRA `(.L_x_92) ;  /* 0x0000000000a48947 */ /* 0x014fec0003800000 */
[----:B------:R-:W-:Y:S01]  /*50b0*/  IMAD.HI.U32 R21, R172, R71, RZ ;  /* 0x00000047ac157227 */ /* 0x000fe200078e00ff */
[----:B------:R-:W-:Y:S02]  /*50c0*/  ISETP.NE.AND P0, PT, R70, 0x1, PT ;  /* 0x000000014600780c */ /* 0x000fe40003f05270 */
[----:B------:R-:W-:Y:S01]  /*50d0*/  ISETP.NE.AND P2, PT, R72, 0x1, PT ;  /* 0x000000014800780c */ /* 0x000fe20003f45270 */
[----:B------:R-:W-:Y:S01]  /*50e0*/  IMAD.HI.U32 R20, R167, R152, RZ ;  /* 0x00000098a7147227 */ /* 0x000fe200078e00ff */
[----:B------:R-:W-:Y:S02]  /*50f0*/  SHF.R.U32.HI R21, RZ, R170, R21 ;  /* 0x000000aaff157219 */ /* 0x000fe40000011615 */
[----:B------:R-:W-:Y:S01]  /*5100*/  ISETP.NE.AND P3, PT, R74, 0x1, PT ;  /* 0x000000014a00780c */ /* 0x000fe20003f65270 */
[----:B------:R-:W-:Y:S01]  /*5110*/  IMAD.HI.U32 R24, R77, R152, RZ ;  /* 0x000000984d187227 */ /* 0x000fe200078e00ff */
[----:B------:R-:W-:Y:S02]  /*5120*/  SHF.R.U32.HI R20, RZ, R153, R20 ;  /* 0x00000099ff147219 */ /* 0x000fe40000011614 */
[----:B------:R-:W-:Y:S01]  /*5130*/  SEL R3, R172, R21, !P0 ;  /* 0x00000015ac037207 */ /* 0x000fe20004000000 */
[----:B------:R-:W-:Y:S01]  /*5140*/  IMAD.HI.U32 R21, R75, R71, RZ ;  /* 0x000000474b157227 */ /* 0x000fe200078e00ff */
[----:B------:R-:W-:Y:S02]  /*5150*/  SEL R7, R167, R20, !P3 ;  /* 0x00000014a7077207 */ /* 0x000fe40005800000 */
[----:B------:R-:W-:Y:S01]  /*5160*/  SHF.R.U32.HI R24, RZ, R153, R24 ;  /* 0x00000099ff187219 */ /* 0x000fe20000011618 */
[-C--:B------:R-:W-:Y:S04]  /*5170*/  IMAD.HI.U32 R20, R3, R68.reuse, RZ ;  /* 0x0000004403147227 */ /* 0x080fe800078e00ff */
[----:B------:R-:W-:Y:S01]  /*5180*/  IMAD.HI.U32 R22, R7, R68, RZ ;  /* 0x0000004407167227 */ /* 0x000fe200078e00ff */
[-C--:B------:R-:W-:Y:S02]  /*5190*/  @P2 SHF.R.U32.HI R3, RZ, R69.reuse, R20 ;  /* 0x00000045ff032219 */ /* 0x080fe40000011614 */
[----:B------:R-:W-:Y:S02]  /*51a0*/  SHF.R.U32.HI R20, RZ, R170, R21 ;  /* 0x000000aaff147219 */ /* 0x000fe40000011615 */
[----:B------:R-:W-:Y:S01]  /*51b0*/  @P2 SHF.R.U32.HI R7, RZ, R69, R22 ;  /* 0x00000045ff072219 */ /* 0x000fe20000011616 */
[C---:B------:R-:W-:Y:S01]  /*51c0*/  IMAD R2, R72.reuse, R3, RZ ;  /* 0x0000000348027224 */ /* 0x040fe200078e02ff */
[----:B------:R-:W-:Y:S02]  /*51d0*/  SEL R5, R75, R20, !P0 ;  /* 0x000000144b057207 */ /* 0x000fe40004000000 */
[----:B------:R-:W-:Y:S01]  /*51e0*/  SEL R3, R77, R24, !P3 ;  /* 0x000000184d037207 */ /* 0x000fe20005800000 */
[----:B------:R-:W-:Y:S01]  /*51f0*/  IMAD R4, R72, R7, RZ ;  /* 0x0000000748047224 */ /* 0x000fe200078e02ff */
[C---:B------:R-:W-:Y:S01]  /*5200*/  ISETP.GE.AND P0, PT, R5.reuse, R2, PT ;  /* 0x000000020500720c */ /* 0x040fe20003f06270 */
[----:B------:R-:W-:Y:S03]  /*5210*/  IMAD.HI.U32 R6, R5, R68, RZ ;  /* 0x0000004405067227 */ /* 0x000fe600078e00ff */
[----:B------:R-:W-:Y:S01]  /*5220*/  ISETP.GE.OR P0, PT, R3, R4, P0 ;  /* 0x000000040300720c */ /* 0x000fe20000706670 */
[----:B------:R-:W-:Y:S01]  /*5230*/  IMAD.MOV R4, RZ, RZ, -R3 ;  /* 0x000000ffff047224 */ /* 0x000fe200078e0a03 */
[-C--:B------:R-:W-:Y:S03]  /*5240*/  SHF.R.U32.HI R6, RZ, R69.reuse, R6 ;  /* 0x00000045ff067219 */ /* 0x080fe60000011606 */
[----:B------:R-:W-:Y:S01]  /*5250*/  IMAD R77, R74, R4, R77 ;  /* 0x000000044a4d7224 */ /* 0x000fe200078e024d */
[----:B------:R-:W-:Y:S05]  /*5260*/  SEL R15, R5, R6, !P2 ;  /* 0x00000006050f7207 */ /* 0x000fea0005000000 */
[----:B------:R-:W-:Y:S02]  /*5270*/  IMAD.MOV R6, RZ, RZ, -R15 ;  /* 0x000000ffff067224 */ /* 0x000fe400078e0a0f */
[C---:B------:R-:W-:Y:S04]  /*5280*/  @!P0 IMAD.HI.U32 R2, R3.reuse, R68, RZ ;  /* 0x0000004403028227 */ /* 0x040fe800078e00ff */
[----:B------:R-:W-:Y:S01]  /*5290*/  IMAD R6, R72, R6, R5 ;  /* 0x0000000648067224 */ /* 0x000fe200078e0205 */
[----:B------:R-:W-:Y:S04]  /*52a0*/  @!P0 SHF.R.U32.HI R2, RZ, R69, R2 ;  /* 0x00000045ff028219 */ /* 0x000fe80000011602 */
[----:B------:R-:W-:Y:S02]  /*52b0*/  @!P0 SEL R0, R3, R2, !P2 ;  /* 0x0000000203008207 */ /* 0x000fe40005000000 */
[----:B------:R-:W-:Y:S02]  /*52c0*/  IADD3 R2, PT, PT, -R5, RZ, RZ ;  /* 0x000000ff05027210 */ /* 0x000fe40007ffe1ff */
[----:B------:R-:W-:Y:S01]  /*52d0*/  @!P0 IADD3 R8, PT, PT, R15, -R0, RZ ;  /* 0x800000000f088210 */ /* 0x000fe20007ffe0ff */
[----:B------:R-:W-:Y:S02]  /*52e0*/  @!P0 IMAD R0, R7, R6, R0 ;  /* 0x0000000607008224 */ /* 0x000fe400078e0200 */
[----:B------:R-:W-:Y:S02]  /*52f0*/  IMAD R75, R70, R2, R75 ;  /* 0x00000002464b7224 */ /* 0x000fe400078e024b */
[----:B------:R-:W-:Y:S02]  /*5300*/  @!P0 IMAD R5, R8, R72, R3 ;  /* 0x0000004808058224 */ /* 0x000fe400078e0203 */
[----:B------:R-:W-:Y:S04]  /*5310*/  @!P0 IMAD.MOV.U32 R3, RZ, RZ, R0 ;  /* 0x000000ffff038224 */ /* 0x000fe800078e0000 */
[----:B------:R-:W-:Y:S02]  /*5320*/  IMAD R77, R3, R74, R77 ;  /* 0x0000004a034d7224 */ /* 0x000fe400078e024d */
[----:B------:R-:W-:Y:S07]  /*5330*/  IMAD R75, R5, R70, R75 ;  /* 0x00000046054b7224 */ /* 0x000fee00078e024b */
.L_x_92:
[----:B------:R-:W-:Y:S01]  /*5340*/  @!P1 IMAD.HI.U32 R0, R77, R12, RZ ;  /* 0x0000000c4d009227 */ /* 0x000fe200078e00ff */
[----:B-1----:R-:W-:Y:S01]  /*5350*/  @!P1 ISETP.NE.AND P0, PT, R10, 0x1, PT ;  /* 0x000000010a00980c */ /* 0x002fe20003f05270 */
[----:B------:R-:W-:Y:S01]  /*5360*/  ULOP3.LUT UP0, URZ, UR42, 0x1b0, URZ, 0xc0, !UPT ;  /* 0x000001b02aff7892 */ /* 0x000fe2000f80c0ff */
[----:B------:R-:W-:Y:S01]  /*5370*/  @!P1 ISETP.NE.AND P2, PT, R9, 0x1, PT ;  /* 0x000000010900980c */ /* 0x000fe20003f45270 */
[----:B------:R-:W-:Y:S01]  /*5380*/  @!P1 IMAD.HI.U32 R3, R75, R11, RZ ;  /* 0x0000000b4b039227 */ /* 0x000fe200078e00ff */
[----:B------:R-:W-:Y:S02]  /*5390*/  @!P1 SHF.R.U32.HI R0, RZ, R13, R0 ;  /* 0x0000000dff009219 */ /* 0x000fe40000011600 */
[----:B------:R-:W-:Y:S01]  /*53a0*/  @P4 SHF.R.U32.HI R171, RZ, 0x10, R17 ;  /* 0x00000010ffab4819 */ /* 0x000fe20000011611 */
[----:B------:R-:W-:Y:S01]  /*53b0*/  VIADD R181, R181, 0x1 ;  /* 0x00000001b5b57836 */ /* 0x000fe20000000000 */
[----:B------:R-:W-:Y:S02]  /*53c0*/  @!P1 SHF.R.U32.HI R2, RZ, R14, R3 ;  /* 0x0000000eff029219 */ /* 0x000fe40000011603 */
[----:B------:R-:W-:Y:S02]  /*53d0*/  @!P1 SEL R3, R77, R0, !P2 ;  /* 0x000000004d039207 */ /* 0x000fe40005000000 */
[----:B------:R-:W-:Y:S05]  /*53e0*/  @!P1 SEL R2, R75, R2, !P0 ;  /* 0x000000024b029207 */ /* 0x000fea0004000000 */
[----:B------:R-:W-:Y:S02]  /*53f0*/  @!P1 IMAD.IADD R0, R2, 0x1, -R3 ;  /* 0x0000000102009824 */ /* 0x000fe400078e0a03 */
[----:B------:R-:W-:Y:S02]  /*5400*/  @!P1 IMAD.IADD R2, R3, 0x1, -R2 ;  /* 0x0000000103029824 */ /* 0x000fe400078e0a02 */
[----:B------:R-:W-:Y:S02]  /*5410*/  @!P1 IMAD R77, R0, R9, R77 ;  /* 0x00000009004d9224 */ /* 0x000fe400078e024d */
[----:B------:R-:W-:Y:S01]  /*5420*/  @!P1 IMAD R75, R2, R10, R75 ;  /* 0x0000000a024b9224 */ /* 0x000fe200078e024b */
[----:B------:R-:W-:Y:S06]  /*5430*/  BRA.U !UP0, `(.L_x_93) ;  /* 0x0000000108407547 */ /* 0x000fec000b800000 */
[----:B------:R-:W1:Y:S01]  /*5440*/  LDCU.64 UR8, c[0x4][0x80] ;  /* 0x01001000ff0877ac */ /* 0x000e620008000a00 */
[----:B------:R-:W-:Y:S01]  /*5450*/  MOV R3, 0x0 ;  /* 0x0000000000037802 */ /* 0x000fe20000000f00 */
[----:B------:R-:W-:Y:S02]  /*5460*/  HFMA2 R12, -RZ, RZ, 0, 5.9604644775390625e-08 ;  /* 0x00000001ff0c7431 */ /* 0x000fe400000001ff */
[----:B------:R-:W-:Y:S02]  /*5470*/  IMAD.MOV.U32 R8, RZ, RZ, 0x70 ;  /* 0x00000070ff087424 */ /* 0x000fe400078e00ff */
[----:B------:R-:W-:Y:S01]  /*5480*/  IMAD.MOV.U32 R13, RZ, RZ, RZ ;  /* 0x000000ffff0d7224 */ /* 0x000fe200078e00ff */
[----:B------:R-:W2:Y:S01]  /*5490*/  LDCU.64 UR6, c[0x4][0x88] ;  /* 0x01001100ff0677ac */ /* 0x000ea20008000a00 */
[----:B------:R-:W3:Y:S01]  /*54a0*/  LDC.64 R2, c[0x4][R3] ;  /* 0x0100000003027b82 */ /* 0x000ee20000000a00 */
[----:B------:R-:W4:Y:S01]  /*54b0*/  LDCU.64 UR4, c[0x4][0x8] ;  /* 0x01000100ff0477ac */ /* 0x000f220008000a00 */
[----:B-1----:R-:W-:Y:S01]  /*54c0*/  MOV R5, UR9 ;  /* 0x0000000900057c02 */ /* 0x002fe20008000f00 */
[----:B------:R-:W-:Y:S01]  /*54d0*/  IMAD.U32 R4, RZ, RZ, UR8 ;  /* 0x00000008ff047e24 */ /* 0x000fe2000f8e00ff */
[----:B--2---:R-:W-:Y:S01]  /*54e0*/  MOV R7, UR7 ;  /* 0x0000000700077c02 */ /* 0x004fe20008000f00 */
[----:B------:R-:W-:Y:S01]  /*54f0*/  IMAD.U32 R6, RZ, RZ, UR6 ;  /* 0x00000006ff067e24 */ /* 0x000fe2000f8e00ff */
[----:B----4-:R-:W-:Y:S01]  /*5500*/  MOV R11, UR5 ;  /* 0x00000005000b7c02 */ /* 0x010fe20008000f00 */
[----:B------:R-:W-:Y:S02]  /*5510*/  IMAD.U32 R10, RZ, RZ, UR4 ;  /* 0x00000004ff0a7e24 */ /* 0x000fe4000f8e00ff */
[----:B------:R-:W-:Y:S07]  /*5520*/  LEPC R20, `(.L_x_93) ;  /* 0x000000001014794e */ /* 0x000fee0000000000 */
[----:B---3-5:R-:W-:Y:S05]  /*5530*/  CALL.ABS.NOINC R2 ;  /* 0x0000000002007343 */ /* 0x028fea0003c00000 */
.L_x_93:
[----:B------:R-:W-:Y:S01]  /*5540*/  LOP3.LUT P0, RZ, R179, 0x1b0, RZ, 0xc0, !PT ;  /* 0x000001b0b3ff7812 */ /* 0x000fe2000780c0ff */
[----:B------:R-:W-:Y:S11]  /*5550*/  BSSY.RECONVERGENT B6, `(.L_x_94) ;  /* 0x0000013000067945 */ /* 0x000ff60003800200 */
[----:B------:R-:W-:Y:S01]  /*5560*/  @!UPT UIADD3 URZ, UPT, UPT, URZ, URZ, URZ ;  /* 0x000000fffffff290 */ /* 0x000fe2000fffe0ff */
[----:B------:R-:W-:Y:S05]  /*5570*/  @!P0 BRA `(.L_x_95) ;  /* 0x0000000000408947 */ /* 0x000fea0003800000 */
        /* <DEDUP_REMOVED lines=16> */
.L_x_95:
[----:B------:R-:W-:Y:S05]  /*5680*/  BSYNC.RECONVERGENT B6 ;  /* 0x0000000000067941 */ /* 0x000fea0003800200 */
.L_x_94:
[----:B------:R-:W-:Y:S01]  /*5690*/  ISETP.NE.U32.AND P3, PT, R150, RZ, PT ;  /* 0x000000ff9600720c */ /* 0x000fe20003f65070 */
[----:B------:R-:W-:Y:S01]  /*56a0*/  UISETP.NE.AND UP1, UPT, UR44, URZ, UPT ;  /* 0x000000ff2c00728c */ /* 0x000fe2000bf25270 */
[----:B------:R-:W-:Y:S02]  /*56b0*/  ISETP.NE.U32.AND P4, PT, R146, RZ, PT ;  /* 0x000000ff9200720c */ /* 0x000fe40003f85070 */
[----:B------:R-:W-:Y:S02]  /*56c0*/  ISETP.NE.AND.EX P3, PT, R151, RZ, PT, P3 ;  /* 0x000000ff9700720c */ /* 0x000fe40003f65330 */
[----:B------:R-:W-:Y:S02]  /*56d0*/  PLOP3.LUT P1, PT, PT, PT, PT, 0x8, 0x80 ;  /* 0x000000000080781c */ /* 0x000fe40003f2e170 */
[----:B------:R-:W-:Y:S02]  /*56e0*/  PLOP3.LUT P0, PT, PT, PT, UP1, 0x80, 0x8 ;  /* 0x000000000008781c */ /* 0x000fe40003f0f018 */
[----:B------:R-:W-:Y:S02]  /*56f0*/  ISETP.NE.AND.EX P4, PT, R147, RZ, PT, P4 ;  /* 0x000000ff9300720c */ /* 0x000fe40003f85340 */
[----:B------:R-:W1:Y:S09]  /*5700*/  @UP1 LDCU.64 UR4, c[0x0][0x888] ;  /* 0x00011100ff0417ac */ /* 0x000e720008000a00 */
[----:B------:R-:W-:Y:S01]  /*5710*/  @P0 PLOP3.LUT P1, PT, P3, PT, PT, 0x80, 0x8 ;  /* 0x000000000008081c */ /* 0x000fe20001f2f070 */
[----:B-1----:R-:W-:Y:S04]  /*5720*/  @UP1 UISETP.NE.U32.AND UP0, UPT, UR4, URZ, UPT ;  /* 0x000000ff0400128c */ /* 0x002fe8000bf05070 */
[----:B------:R-:W-:Y:S04]  /*5730*/  @UP1 UISETP.NE.AND.EX UP0, UPT, UR5, URZ, UPT, UP0 ;  /* 0x000000ff0500128c */ /* 0x000fe8000bf05300 */
[----:B------:R-:W-:Y:S01]  /*5740*/  @UP1 USEL UR4, URZ, 0xffffffff, UP0 ;  /* 0xffffffffff041887 */ /* 0x000fe20008000000 */
[----:B------:R-:W-:Y:S11]  /*5750*/  @!P3 BRA `(.L_x_96) ;  /* 0x00000000002cb947 */ /* 0x000ff60003800000 */
[----:B------:R-:W-:Y:S01]  /*5760*/  ISETP.NE.U32.AND P2, PT, R148, RZ, PT ;  /* 0x000000ff9400720c */ /* 0x000fe20003f45070 */
[----:B------:R-:W-:Y:S03]  /*5770*/  IMAD.MOV.U32 R164, RZ, RZ, 0x1 ;  /* 0x00000001ffa47424 */ /* 0x000fe600078e00ff */
[----:B------:R-:W-:Y:S11]  /*5780*/  ISETP.NE.AND.EX P2, PT, R149, RZ, PT, P2 ;  /* 0x000000ff9500720c */ /* 0x000ff60003f45320 */
[----:B------:R-:W-:Y:S02]  /*5790*/  @!UPT UIADD3 URZ, UPT, UPT, URZ, URZ, URZ ;  /* 0x000000fffffff290 */ /* 0x000fe4000fffe0ff */
[----:B------:R-:W1:Y:S01]  /*57a0*/  @P2 LDC.64 R2, c[0x0][0x888] ;  /* 0x00022200ff022b82 */ /* 0x000e620000000a00 */
[----:B------:R-:W-:Y:S04]  /*57b0*/  @P2 IMAD R0, R150, UR36, RZ ;  /* 0x0000002496002c24 */ /* 0x000fe8000f8e02ff */
[----:B-1----:R-:W-:Y:S04]  /*57c0*/  @P2 IMAD.WIDE R2, R0, 0x4, R2 ;  /* 0x0000000400022825 */ /* 0x002fe800078e0202 */
[----:B------:R-:W-:Y:S01]  /*57d0*/  HFMA2 R0, -RZ, RZ, 0, 5.9604644775390625e-08 ;  /* 0x00000001ff007431 */ /* 0x000fe200000001ff */
[----:B-----5:R1:W5:Y:S04]  /*57e0*/  @P2 LDG.E R81, desc[UR40][R2.64] ;  /* 0x0000002802512981 */ /* 0x020368000c1e1900 */
[----:B------:R-:W-:Y:S01]  /*57f0*/  @!P2 PRMT R164, R0, 0x7610, R164 ;  /* 0x0000761000a4a816 */ /* 0x000fe200000000a4 */
[----:B-1----:R-:W2:Y:S06]  /*5800*/  @!P2 LDC R81, c[0x0][0x880] ;  /* 0x00022000ff51ab82 */ /* 0x002eac0000000800 */
.L_x_96:
[----:B------:R-:W-:Y:S05]  /*5810*/  @!P4 BRA `(.L_x_97) ;  /* 0x000000000020c947 */ /* 0x000fea0003800000 */
[----:B------:R-:W-:Y:S04]  /*5820*/  ISETP.NE.U32.AND P2, PT, R144, RZ, PT ;  /* 0x000000ff9000720c */ /* 0x000fe80003f45070 */
[----:B------:R-:W-:Y:S11]  /*5830*/  ISETP.NE.AND.EX P2, PT, R145, RZ, PT, P2 ;  /* 0x000000ff9100720c */ /* 0x000ff60003f45320 */
[----:B------:R-:W-:Y:S02]  /*5840*/  @!UPT UIADD3 URZ, UPT, UPT, URZ, URZ, URZ ;  /* 0x000000fffffff290 */ /* 0x000fe4000fffe0ff */
[----:B------:R-:W1:Y:S01]  /*5850*/  @P2 LDC.64 R2, c[0x0][0x8a8] ;  /* 0x00022a00ff022b82 */ /* 0x000e620000000a00 */
[----:B------:R-:W-:Y:S04]  /*5860*/  @P2 IMAD R0, R146, UR36, RZ ;  /* 0x0000002492002c24 */ /* 0x000fe8000f8e02ff */
[----:B-1----:R-:W-:Y:S05]  /*5870*/  @P2 IMAD.WIDE R2, R0, 0x4, R2 ;  /* 0x0000000400022825 */ /* 0x002fea00078e0202 */
[----:B-----5:R1:W5:Y:S02]  /*5880*/  @P2 LDG.E R78, desc[UR40][R2.64] ;  /* 0x00000028024e2981 */ /* 0x020364000c1e1900 */
[----:B-1----:R-:W3:Y:S02]  /*5890*/  @!P2 LDC R78, c[0x0][0x8a0] ;  /* 0x00022800ff4eab82 */ /* 0x002ee40000000800 */
.L_x_97:
[----:B--2--5:R-:W-:Y:S01]  /*58a0*/  @P0 FSETP.NEU.AND P4, PT, R81, RZ, PT ;  /* 0x000000ff5100020b */ /* 0x024fe20003f8d000 */
[----:B------:R-:W-:Y:S01]  /*58b0*/  IMAD.U32 R0, RZ, RZ, UR4 ;  /* 0x00000004ff007e24 */ /* 0x000fe2000f8e00ff */
[----:B------:R-:W-:Y:S01]  /*58c0*/  @P0 LOP3.LUT P2, RZ, R164, 0xff, RZ, 0xc0, !PT ;  /* 0x000000ffa4ff0812 */ /* 0x000fe2000784c0ff */
[----:B------:R-:W-:Y:S01]  /*58d0*/  BSSY B1, `(.L_x_98) ;  /* 0x000003d000017945 */ /* 0x000fe20003800000 */
[----:B------:R-:W-:Y:S01]  /*58e0*/  @P0 SEL R3, RZ, 0xffffffff, P4 ;  /* 0xffffffffff030807 */ /* 0x000fe20002000000 */
[C---:B------:R-:W-:Y:S01]  /*58f0*/  IMAD R64, R76.reuse, 0x40, R79 ;  /* 0x000000404c407824 */ /* 0x040fe200078e024f */
[----:B------:R-:W-:Y:S02]  /*5900*/  LEA R156, R76, UR43, 0x3 ;  /* 0x0000002b4c9c7c11 */ /* 0x000fe4000f8e18ff */
[----:B------:R-:W-:Y:S02]  /*5910*/  CS2R R86, SRZ ;  /* 0x0000000000567805 */ /* 0x000fe4000001ff00 */
[----:B------:R-:W-:Y:S02]  /*5920*/  @P1 SEL R3, R0, R3, !P2 ;  /* 0x0000000300031207 */ /* 0x000fe40005000000 */
[----:B------:R-:W-:Y:S02]  /*5930*/  CS2R R84, SRZ ;  /* 0x0000000000547805 */ /* 0x000fe4000001ff00 */
[----:B------:R-:W-:Y:S02]  /*5940*/  SHF.L.U32 R5, R175, 0x1f, RZ ;  /* 0x0000001faf057819 */ /* 0x000fe400000006ff */
[----:B------:R-:W-:Y:S02]  /*5950*/  CS2R R90, SRZ ;  /* 0x00000000005a7805 */ /* 0x000fe4000001ff00 */
[----:B------:R-:W-:Y:S02]  /*5960*/  @P0 LOP3.LUT R3, R3, 0x1, RZ, 0xc0, !PT ;  /* 0x0000000103030812 */ /* 0x000fe400078ec0ff */
[----:B------:R-:W-:Y:S02]  /*5970*/  CS2R R88, SRZ ;  /* 0x0000000000587805 */ /* 0x000fe4000001ff00 */
[----:B------:R-:W-:Y:S02]  /*5980*/  PLOP3.LUT P5, PT, PT, PT, PT, 0x8, 0x80 ;  /* 0x000000000080781c */ /* 0x000fe40003fae170 */
[----:B------:R-:W-:Y:S02]  /*5990*/  CS2R R98, SRZ ;  /* 0x0000000000627805 */ /* 0x000fe4000001ff00 */
[----:B------:R-:W-:Y:S02]  /*59a0*/  ISETP.NE.U32.OR P1, PT, R3, 0x1, !P0 ;  /* 0x000000010300780c */ /* 0x000fe40004725470 */
[----:B------:R-:W-:Y:S02]  /*59b0*/  CS2R R96, SRZ ;  /* 0x0000000000607805 */ /* 0x000fe4000001ff00 */
[----:B------:R-:W-:Y:S02]  /*59c0*/  CS2R R94, SRZ ;  /* 0x00000000005e7805 */ /* 0x000fe4000001ff00 */
[----:B------:R-:W-:Y:S07]  /*59d0*/  CS2R R92, SRZ ;  /* 0x00000000005c7805 */ /* 0x000fee000001ff00 */
[----:B------:R-:W-:Y:S04]  /*59e0*/  @P1 SHF.L.U32 R2, R173, 0x1f, RZ ;  /* 0x0000001fad021819 */ /* 0x000fe800000006ff */
[----:B------:R-:W1:Y:S01]  /*59f0*/  @P1 SYNCS.PHASECHK.TRANS64.TRYWAIT P0, [UR43+0x110], R2 ;  /* 0x00011002ff0015a7 */ /* 0x000e62000800112b */
[----:B------:R2:W4:Y:S01]  /*5a00*/  SYNCS.PHASECHK.TRANS64.TRYWAIT P4, [R156+URZ+0x150], R5 ;  /* 0x000150059c0075a7 */ /* 0x00052200080811ff */
[----:B-1----:R-:W-:Y:S01]  /*5a10*/  @P1 PLOP3.LUT P5, PT, P0, PT, PT, 0x8, 0x80 ;  /* 0x000000000080181c */ /* 0x002fe200007ae170 */
[----:B------:R-:W-:Y:S01]  /*5a20*/  @!UPT UIADD3 URZ, UPT, UPT, URZ, URZ, URZ ;  /* 0x000000fffffff290 */ /* 0x000fe2000fffe0ff */
[----:B--2-4-:R-:W-:Y:S11]  /*5a30*/  @!P1 BRA `(.L_x_99) ;  /* 0x0000000000989947 */ /* 0x014ff60003800000 */
[----:B------:R-:W-:Y:S01]  /*5a40*/  ISETP.NE.U32.AND P0, PT, RZ, UR38, PT ;  /* 0x00000026ff007c0c */ /* 0x000fe2000bf05070 */
[----:B------:R-:W-:Y:S01]  /*5a50*/  BSSY B0, `(.L_x_100) ;  /* 0x0000016000007945 */ /* 0x000fe20003800000 */
[----:B------:R-:W-:Y:S02]  /*5a60*/  FSETP.NEU.AND P2, PT, R81, RZ, PT ;  /* 0x000000ff5100720b */ /* 0x000fe40003f4d000 */
[----:B------:R-:W-:Y:S02]  /*5a70*/  CS2R R94, SRZ ;  /* 0x00000000005e7805 */ /* 0x000fe4000001ff00 */
[----:B------:R-:W-:Y:S02]  /*5a80*/  ISETP.NE.AND.EX P0, PT, RZ, UR39, PT, P0 ;  /* 0x00000027ff007c0c */ /* 0x000fe4000bf05300 */
[----:B------:R-:W-:Y:S02]  /*5a90*/  CS2R R92, SRZ ;  /* 0x00000000005c7805 */ /* 0x000fe4000001ff00 */
[----:B------:R-:W-:Y:S02]  /*5aa0*/  LOP3.LUT P1, RZ, R164, 0xff, RZ, 0xc0, !PT ;  /* 0x000000ffa4ff7812 */ /* 0x000fe4000782c0ff */
[----:B------:R-:W-:Y:S02]  /*5ab0*/  CS2R R98, SRZ ;  /* 0x0000000000627805 */ /* 0x000fe4000001ff00 */
[----:B------:R-:W-:Y:S02]  /*5ac0*/  SEL R0, RZ, 0xffffffff, P2 ;  /* 0xffffffffff007807 */ /* 0x000fe40001000000 */
[----:B------:R-:W-:Y:S02]  /*5ad0*/  CS2R R96, SRZ ;  /* 0x0000000000607805 */ /* 0x000fe4000001ff00 */
[----:B------:R-:W-:Y:S02]  /*5ae0*/  SEL R3, RZ, 0xffffffff, P0 ;  /* 0xffffffffff037807 */ /* 0x000fe40000000000 */
[----:B------:R-:W-:Y:S02]  /*5af0*/  CS2R R90, SRZ ;  /* 0x00000000005a7805 */ /* 0x000fe4000001ff00 */
[----:B------:R-:W-:Y:S02]  /*5b00*/  CS2R R88, SRZ ;  /* 0x0000000000587805 */ /* 0x000fe4000001ff00 */
[----:B------:R-:W-:Y:S02]  /*5b10*/  CS2R R86, SRZ ;  /* 0x0000000000567805 */ /* 0x000fe4000001ff00 */
[----:B------:R-:W-:Y:S02]  /*5b20*/  @P3 SEL R0, R3, R0, !P1 ;  /* 0x0000000003003207 */ /* 0x000fe40004800000 */
[----:B------:R-:W-:Y:S02]  /*5b30*/  CS2R R84, SRZ ;  /* 0x0000000000547805 */ /* 0x000fe4000001ff00 */
[----:B------:R-:W-:Y:S04]  /*5b40*/  LOP3.LUT R0, R0, 0x1, RZ, 0xc0, !PT ;  /* 0x0000000100007812 */ /* 0x000fe800078ec0ff */
[----:B------:R-:W-:Y:S01]  /*5b50*/  ISETP.NE.U32.AND P0, PT, R0, 0x1, PT ;  /* 0x000000010000780c */ /* 0x000fe20003f05070 */
[----:B------:R-:W-:Y:S01]  /*5b60*/  @!UPT UIADD3 URZ, UPT, UPT, URZ, URZ, URZ ;  /* 0x000000fffffff290 */ /* 0x000fe2000fffe0ff */
[----:B------:R-:W-:Y:S11]  /*5b70*/  @!P5 BRA `(.L_x_101) ;  /* 0x00000000000cd947 */ /* 0x000ff60003800000 */
[----:B------:R-:W-:Y:S04]  /*5b80*/  SHF.L.U32 R3, R173, 0x1f, RZ ;  /* 0x0000001fad037819 */ /* 0x000fe800000006ff */
[----:B------:R-:W1:Y:S02]  /*5b90*/  SYNCS.PHASECHK.TRANS64.TRYWAIT P1, [UR43+0x110], R3 ;  /* 0x00011003ff0075a7 */ /* 0x000e64000802112b */
[----:B-1----:R-:W-:Y:S05]  /*5ba0*/  @!P1 BRA `(.L_x_102) ;  /* 0x0000002000989947 */ /* 0x002fea0003800000 */
.L_x_101:
[----:B------:R-:W-:Y:S05]  /*5bb0*/  BSYNC B0 ;  /* 0x0000000000007941 */ /* 0x000fea0003800000 */
.L_x_100:
[----:B------:R2:W4:Y:S01]  /*5bc0*/  @P0 LDS.128 R92, [R168+UR43+0x200] ;  /* 0x0002002ba85c0984 */ /* 0x0005220008000c00 */
[----:B------:R-:W-:Y:S01]  /*5bd0*/  UIADD3 UR4, UPT, UPT, UR43, 0x118, URZ ;  /* 0x000001182b047890 */ /* 0x000fe2000fffe0ff */
[----:B------:R-:W-:Y:S02]  /*5be0*/  LOP3.LUT R173, R173, 0x1, RZ, 0x3c, !PT ;  /* 0x00000001adad7812 */ /* 0x000fe400078e3cff */
[----:B------:R2:W1:Y:S01]  /*5bf0*/  @P0 LDS.128 R96, [R178+0x10] ;  /* 0x00001000b2600984 */ /* 0x0004620000000c00 */
[----:B------:R-:W-:Y:S03]  /*5c00*/  UPRMT UR4, UR37, 0x654, UR4 ;  /* 0x0000065425047896 */ /* 0x000fe60008000004 */
[----:B------:R2:W1:Y:S04]  /*5c10*/  @P0 LDS.128 R88, [R177+0x20] ;  /* 0x00002000b1580984 */ /* 0x0004680000000c00 */
[----:B------:R2:W1:Y:S01]  /*5c20*/  @P0 LDS.128 R84, [R176+0x30] ;  /* 0x00003000b0540984 */ /* 0x0004620000000c00 */
[----:B------:R-:W-:Y:S01]  /*5c30*/  @!PT LDS RZ, [RZ] ;  /* 0x00000000fffff984 */ /* 0x000fe20000000800 */
[----:B------:R-:W-:Y:S01]  /*5c40*/  @!PT LDS RZ, [RZ] ;  /* 0x00000000fffff984 */ /* 0x000fe20000000800 */
[----:B------:R-:W-:Y:S01]  /*5c50*/  @!PT LDS RZ, [RZ] ;  /* 0x00000000fffff984 */ /* 0x000fe20000000800 */
[----:B------:R-:W-:Y:S01]  /*5c60*/  @!PT LDS RZ, [RZ] ;  /* 0x00000000fffff984 */ /* 0x000fe20000000800 */
[----:B------:R5:W-:Y:S06]  /*5c70*/  MEMBAR.ALL.CTA ;  /* 0x0000000000007992 */ /* 0x000bec0000008000 */
[----:B-----5:R-:W5:Y:S02]  /*5c80*/  FENCE.VIEW.ASYNC.S ;  /* 0x00000000000073c6 */ /* 0x020f640000000000 */
[----:B-----5:R-:W-:Y:S01]  /*5c90*/  SYNCS.ARRIVE.TRANS64.RED.A1T0 RZ, [UR4], RZ ;  /* 0x000000ffffff79a7 */ /* 0x020fe20008100404 */
.L_x_99:
[----:B------:R-:W-:Y:S05]  /*5ca0*/  BSYNC B1 ;  /* 0x0000000000017941 */ /* 0x000fea0003800000 */
.L_x_98:
[----:B-1----:R-:W-:Y:S04]  /*5cb0*/  SHF.R.U32.HI R0, RZ, 0x15, R64 ;  /* 0x00000015ff007819 */ /* 0x002fe80000011640 */
[----:B------:R-:W-:Y:S01]  /*5cc0*/  LOP3.LUT P0, RZ, R0, 0x3, R169, 0x48, !PT ;  /* 0x0000000300ff7812 */ /* 0x000fe200078048a9 */
[----:B------:R-:W-:Y:S01]  /*5cd0*/  @!UPT UIADD3 URZ, UPT, UPT, URZ, URZ, URZ ;  /* 0x000000fffffff290 */ /* 0x000fe2000fffe0ff */
[----:B------:R-:W-:Y:S11]  /*5ce0*/  @P4 BRA `(.L_x_103) ;  /* 0x0000000000084947 */ /* 0x000ff60003800000 */
[----:B------:R-:W1:Y:S02]  /*5cf0*/  SYNCS.PHASECHK.TRANS64.TRYWAIT P1, [R156+URZ+0x150], R5 ;  /* 0x000150059c0075a7 */ /* 0x000e6400080211ff */
[----:B-1----:R-:W-:Y:S05]  /*5d00*/  @!P1 BRA `(.L_x_104) ;  /* 0x0000002000589947 */ /* 0x002fea0003800000 */
.L_x_103:
[----:B------:R-:W-:Y:S05]  /*5d10*/  @!P0 BRA `(.L_x_105) ;  /* 0x0000000000408947 */ /* 0x000fea0003800000 */
[----:B------:R-:W1:Y:S01]  /*5d20*/  LDCU.64 UR8, c[0x4][0x70] ;  /* 0x01000e00ff0877ac */ /* 0x000e620008000a00 */
[----:B------:R-:W-:Y:S01]  /*5d30*/  MOV R3, 0x0 ;  /* 0x0000000000037802 */ /* 0x000fe20000000f00 */
[----:B------:R-:W-:Y:S02]  /*5d40*/  HFMA2 R12, -RZ, RZ, 0, 5.9604644775390625e-08 ;  /* 0x00000001ff0c7431 */ /* 0x000fe400000001ff */
[----:B------:R-:W-:Y:S02]  /*5d50*/  IMAD.MOV.U32 R8, RZ, RZ, 0x192 ;  /* 0x00000192ff087424 */ /* 0x000fe400078e00ff */
[----:B------:R-:W-:Y:S01]  /*5d60*/  IMAD.MOV.U32 R13, RZ, RZ, RZ ;  /* 0x000000ffff0d7224 */ /* 0x000fe200078e00ff */
[----:B------:R-:W5:Y:S01]  /*5d70*/  LDCU.64 UR6, c[0x4][0x78] ;  /* 0x01000f00ff0677ac */ /* 0x000f620008000a00 */
[----:B------:R-:W2:Y:S01]  /*5d80*/  LDC.64 R2, c[0x4][R3] ;  /* 0x0100000003027b82 */ /* 0x000ea20000000a00 */
[----:B------:R-:W3:Y:S01]  /*5d90*/  LDCU.64 UR4, c[0x4][0x10] ;  /* 0x01000200ff0477ac */ /* 0x000ee20008000a00 */
[----:B-1----:R-:W-:Y:S01]  /*5da0*/  MOV R5, UR9 ;  /* 0x0000000900057c02 */ /* 0x002fe20008000f00 */
[----:B------:R-:W-:Y:S01]  /*5db0*/  IMAD.U32 R4, RZ, RZ, UR8 ;  /* 0x00000008ff047e24 */ /* 0x000fe2000f8e00ff */
[----:B-----5:R-:W-:Y:S01]  /*5dc0*/  MOV R7, UR7 ;  /* 0x0000000700077c02 */ /* 0x020fe20008000f00 */
[----:B------:R-:W-:Y:S01]  /*5dd0*/  IMAD.U32 R6, RZ, RZ, UR6 ;  /* 0x00000006ff067e24 */ /* 0x000fe2000f8e00ff */
[----:B---3--:R-:W-:Y:S01]  /*5de0*/  MOV R11, UR5 ;  /* 0x00000005000b7c02 */ /* 0x008fe20008000f00 */
[----:B------:R-:W-:Y:S02]  /*5df0*/  IMAD.U32 R10, RZ, RZ, UR4 ;  /* 0x00000004ff0a7e24 */ /* 0x000fe4000f8e00ff */
[----:B------:R-:W-:Y:S07]  /*5e00*/  LEPC R20, `(.L_x_105) ;  /* 0x000000001014794e */ /* 0x000fee0000000000 */
[----:B--2-4-:R-:W-:Y:S05]  /*5e10*/  CALL.ABS.NOINC R2 ;  /* 0x0000000002007343 */ /* 0x014fea0003c00000 */
.L_x_105:
[----:B------:R-:W-:Y:S01]  /*5e20*/  LOP3.LUT P0, RZ, R166, 0x60, RZ, 0xc0, !PT ;  /* 0x00000060a6ff7812 */ /* 0x000fe2000780c0ff */
[----:B------:R-:W-:Y:S05]  /*5e30*/  WARPSYNC.ALL ;  /* 0x0000000000007948 */ /* 0x000fea0003800000 */
[----:B------:R-:W-:Y:S01]  /*5e40*/  R2UR UR4, R64 ;  /* 0x00000000400472ca */ /* 0x000fe200000e0000 */
[----:B------:R-:W-:Y:S01]  /*5e50*/  BSSY.RECONVERGENT B0, `(.L_x_106) ;  /* 0x0000121000007945 */ /* 0x000fe20003800200 */
[-C--:B----4-:R-:W-:Y:S02]  /*5e60*/  F2FP.F16.E5M2.UNPACK_B R82, R92.reuse ;  /* 0x0000005cff52723e */ /* 0x090fe400020004ff */
[----:B------:R-:W-:Y:S02]  /*5e70*/  F2FP.F16.E5M2.UNPACK_B R109, R92.H1 ;  /* 0x0000005cff6d723e */ /* 0x000fe400030004ff */
[-C--:B------:R-:W-:Y:S01]  /*5e80*/  F2FP.F16.E5M2.UNPACK_B R107, R93.reuse ;  /* 0x0000005dff6b723e */ /* 0x080fe200020004ff */
[--C-:B------:R-:W-:Y:S01]  /*5e90*/  HADD2.F32 R80, -RZ, R82.reuse.H0_H0 ;  /* 0x20000052ff507230 */ /* 0x100fe20000004100 */
[----:B------:R-:W-:Y:S01]  /*5ea0*/  F2FP.F16.E5M2.UNPACK_B R105, R93.H1 ;  /* 0x0000005dff69723e */ /* 0x000fe200030004ff */
[----:B------:R-:W-:Y:S01]  /*5eb0*/  HADD2.F32 R82, -RZ, R82.H1_H1 ;  /* 0x30000052ff527230 */ /* 0x000fe20000004100 */
[-C--:B------:R-:W-:Y:S01]  /*5ec0*/  F2FP.F16.E5M2.UNPACK_B R130, R84.reuse ;  /* 0x00000054ff82723e */ /* 0x080fe200020004ff */
[--C-:B------:R-:W-:Y:S01]  /*5ed0*/  HADD2.F32 R83, -RZ, R109.reuse.H0_H0 ;  /* 0x2000006dff537230 */ /* 0x100fe20000004100 */
[----:B------:R-:W-:Y:S01]  /*5ee0*/  F2FP.F16.E5M2.UNPACK_B R132, R84.H1 ;  /* 0x00000054ff84723e */ /* 0x000fe200030004ff */
[----:B------:R-:W3:Y:S01]  /*5ef0*/  LDTM.x64 R4, tmem[UR4] ;  /* 0x00000004000479ee */ /* 0x000ee20008340000 */
[----:B------:R-:W-:Y:S01]  /*5f00*/  NOP ;  /* 0x0000000000007918 */ /* 0x000fe20000000000 */
[----:B------:R-:W-:Y:S01]  /*5f10*/  R2UR UR5, R156 ;  /* 0x000000009c0572ca */ /* 0x000fe200000e0000 */
[--C-:B------:R-:W-:Y:S01]  /*5f20*/  HADD2.F32 R129, -RZ, R130.reuse.H0_H0 ;  /* 0x20000082ff817230 */ /* 0x100fe20000004100 */
[----:B------:R-:W-:Y:S01]  /*5f30*/  F2FP.F16.E5M2.UNPACK_B R93, R94 ;  /* 0x0000005eff5d723e */ /* 0x000fe200020004ff */
[----:B------:R-:W-:Y:S01]  /*5f40*/  HADD2.F32 R130, -RZ, R130.H1_H1 ;  /* 0x30000082ff827230 */ /* 0x000fe20000004100 */
[-C--:B------:R-:W-:Y:S01]  /*5f50*/  F2FP.F16.E5M2.UNPACK_B R134, R85.reuse ;  /* 0x00000055ff86723e */ /* 0x080fe200020004ff */
[----:B------:R-:W-:Y:S01]  /*5f60*/  HADD2.F32 R84, -RZ, R109.H1_H1 ;  /* 0x3000006dff547230 */ /* 0x000fe20000004100 */
[----:B------:R-:W-:Y:S01]  /*5f70*/  F2FP.F16.E5M2.UNPACK_B R136, R85.H1 ;  /* 0x00000055ff88723e */ /* 0x000fe200030004ff */
[--C-:B------:R-:W-:Y:S01]  /*5f80*/  HADD2.F32 R85, -RZ, R107.reuse.H0_H0 ;  /* 0x2000006bff557230 */ /* 0x100fe20000004100 */
[-C--:B------:R-:W-:Y:S01]  /*5f90*/  F2FP.F16.E5M2.UNPACK_B R138, R86.reuse ;  /* 0x00000056ff8a723e */ /* 0x080fe200020004ff */
[--C-:B------:R-:W-:Y:S01]  /*5fa0*/  HADD2.F32 R133, -RZ, R134.reuse.H0_H0 ;  /* 0x20000086ff857230 */ /* 0x100fe20000004100 */
[----:B------:R-:W-:Y:S01]  /*5fb0*/  F2FP.F16.E5M2.UNPACK_B R140, R86.H1 ;  /* 0x00000056ff8c723e */ /* 0x000fe200030004ff */
[----:B------:R-:W-:Y:S01]  /*5fc0*/  HADD2.F32 R86, -RZ, R107.H1_H1 ;  /* 0x3000006bff567230 */ /* 0x000fe20000004100 */
[----:B------:R-:W-:Y:S01]  /*5fd0*/  F2FP.F16.E5M2.UNPACK_B R142, R87 ;  /* 0x00000057ff8e723e */ /* 0x000fe200020004ff */
[----:B------:R-:W-:Y:S01]  /*5fe0*/  UIADD3 UR5, UPT, UPT, UR5, 0x170, URZ ;  /* 0x0000017005057890 */ /* 0x000fe2000fffe0ff */
[----:B------:R-:W-:Y:S01]  /*5ff0*/  HADD2.F32 R134, -RZ, R134.H1_H1 ;  /* 0x30000086ff867230 */ /* 0x000fe20000004100 */
[----:B------:R-:W-:Y:S01]  /*6000*/  F2FP.F16.E5M2.UNPACK_B R114, R88 ;  /* 0x00000058ff72723e */ /* 0x000fe200020004ff */
[--C-:B------:R-:W-:Y:S01]  /*6010*/  HADD2.F32 R137, -RZ, R138.reuse.H0_H0 ;  /* 0x2000008aff897230 */ /* 0x100fe20000004100 */
[----:B------:R-:W-:Y:S01]  /*6020*/  UPRMT UR5, UR37, 0x654, UR5 ;  /* 0x0000065425057896 */ /* 0x000fe20008000005 */
[----:B------:R-:W-:Y:S01]  /*6030*/  HADD2.F32 R138, -RZ, R138.H1_H1 ;  /* 0x3000008aff8a7230 */ /* 0x000fe20000004100 */
[-C--:B------:R-:W-:Y:S01]  /*6040*/  F2FP.F16.E5M2.UNPACK_B R118, R89.reuse ;  /* 0x00000059ff76723e */ /* 0x080fe200020004ff */
[--C-:B------:R-:W-:Y:S01]  /*6050*/  HADD2.F32 R113, -RZ, R114.reuse.H0_H0 ;  /* 0x20000072ff717230 */ /* 0x100fe20000004100 */
[----:B------:R-:W-:Y:S01]  /*6060*/  F2FP.F16.E5M2.UNPACK_B R120, R89.H1 ;  /* 0x00000059ff78723e */ /* 0x000fe200030004ff */
[C---:B---3--:R-:W-:Y:S01]  /*6070*/  FMUL R4, R78.reuse, R4 ;  /* 0x000000044e047220 */ /* 0x048fe20000400000 */
[C---:B------:R-:W-:Y:S01]  /*6080*/  FMUL R5, R78.reuse, R5 ;  /* 0x000000054e057220 */ /* 0x040fe20000400000 */
[C---:B------:R-:W-:Y:S01]  /*6090*/  FMUL R8, R78.reuse, R8 ;  /* 0x000000084e087220 */ /* 0x040fe20000400000 */
[C---:B------:R-:W-:Y:S01]  /*60a0*/  FMUL R9, R78.reuse, R9 ;  /* 0x000000094e097220 */ /* 0x040fe20000400000 */
[----:B------:R-:W-:Y:S01]  /*60b0*/  SYNCS.ARRIVE.TRANS64.RED.A1T0 RZ, [UR5], RZ ;  /* 0x000000ffffff79a7 */ /* 0x000fe20008100405 */
[C---:B------:R-:W-:Y:S01]  /*60c0*/  FFMA R4, R81.reuse, R80, R4 ;  /* 0x0000005051047223 */ /* 0x040fe20000000004 */
[C---:B------:R-:W-:Y:S01]  /*60d0*/  FFMA R5, R81.reuse, R82, R5 ;  /* 0x0000005251057223 */ /* 0x040fe20000000005 */
[----:B------:R-:W-:Y:S02]  /*60e0*/  HADD2.F32 R89, -RZ, R93.H0_H0 ;  /* 0x2000005dff597230 */ /* 0x000fe40000004100 */
[C---:B------:R-:W-:Y:S01]  /*60f0*/  FMUL R12, R78.reuse, R12 ;  /* 0x0000000c4e0c7220 */ /* 0x040fe20000400000 */
        /* <DEDUP_REMOVED lines=11> */
[----:B------:R-:W-:Y:S02]  /*61b0*/  HADD2.F32 R114, -RZ, R114.H1_H1 ;  /* 0x30000072ff727230 */ /* 0x000fe40000004100 */
[C---:B------:R-:W-:Y:S01]  /*61c0*/  FMUL R32, R78.reuse, R36 ;  /* 0x000000244e207220 */ /* 0x040fe20000400000 */
[C---:B------:R-:W-:Y:S01]  /*61d0*/  FMUL R33, R78.reuse, R37 ;  /* 0x000000254e217220 */ /* 0x040fe20000400000 */
[--C-:B------:R-:W-:Y:S02]  /*61e0*/  HADD2.F32 R117, -RZ, R118.reuse.H0_H0 ;  /* 0x20000076ff757230 */ /* 0x100fe40000004100 */
[C---:B------:R-:W-:Y:S01]  /*61f0*/  FMUL R36, R78.reuse, R40 ;  /* 0x000000284e247220 */ /* 0x040fe20000400000 */
[----:B------:R-:W-:Y:S02]  /*6200*/  HADD2.F32 R118, -RZ, R118.H1_H1 ;  /* 0x30000076ff767230 */ /* 0x000fe40000004100 */
        /* <DEDUP_REMOVED lines=8> */
[----:B------:R-:W-:Y:S01]  /*6290*/  F2FP.F16.E5M2.UNPACK_B R92, R94.H1 ;  /* 0x0000005eff5c723e */ /* 0x000fe200030004ff */
[C---:B------:R-:W-:Y:S01]  /*62a0*/  FMUL R53, R78.reuse, R57 ;  /* 0x000000394e357220 */ /* 0x040fe20000400000 */
[C---:B------:R-:W-:Y:S01]  /*62b0*/  FMUL R56, R78.reuse, R60 ;  /* 0x0000003c4e387220 */ /* 0x040fe20000400000 */
[----:B------:R-:W-:Y:S01]  /*62c0*/  F2FP.F16.E5M2.UNPACK_B R141, R87.H1 ;  /* 0x00000057ff8d723e */ /* 0x000fe200030004ff */
[C---:B------:R-:W-:Y:S01]  /*62d0*/  FMUL R57, R78.reuse, R61 ;  /* 0x0000003d4e397220 */ /* 0x040fe20000400000 */
[----:B------:R-:W-:Y:S02]  /*62e0*/  HADD2.F32 R80, -RZ, R142.H1_H1 ;  /* 0x3000008eff507230 */ /* 0x000fe40000004100 */
[C---:B------:R-:W-:Y:S01]  /*62f0*/  FMUL R60, R78.reuse, R64 ;  /* 0x000000404e3c7220 */ /* 0x040fe20000400000 */
[----:B------:R-:W-:Y:S01]  /*6300*/  F2FP.F16.E5M2.UNPACK_B R116, R88.H1 ;  /* 0x00000058ff74723e */ /* 0x000fe200030004ff */
[C---:B------:R-:W-:Y:S01]  /*6310*/  FMUL R61, R78.reuse, R65 ;  /* 0x000000414e3d7220 */ /* 0x040fe20000400000 */
[C---:B------:R-:W-:Y:S01]  /*6320*/  FMUL R6, R78.reuse, R6 ;  /* 0x000000064e067220 */ /* 0x040fe20000400000 */
[----:B------:R-:W-:Y:S01]  /*6330*/  F2FP.F16.E5M2.UNPACK_B R94, R95 ;  /* 0x0000005fff5e723e */ /* 0x000fe200020004ff */
[C---:B------:R-:W-:Y:S01]  /*6340*/  FMUL R7, R78.reuse, R7 ;  /* 0x000000074e077220 */ /* 0x040fe20000400000 */
[--C-:B------:R-:W-:Y:S02]  /*6350*/  HADD2.F32 R87, -RZ, R105.reuse.H0_H0 ;  /* 0x20000069ff577230 */ /* 0x100fe40000004100 */
[C---:B------:R-:W-:Y:S01]  /*6360*/  FFMA R6, R81.reuse, R83, R6 ;  /* 0x0000005351067223 */ /* 0x040fe20000000006 */
[----:B------:R-:W-:Y:S01]  /*6370*/  F2FP.F16.E5M2.UNPACK_B R122, R90 ;  /* 0x0000005aff7a723e */ /* 0x000fe200020004ff */
[C---:B------:R-:W-:Y:S01]  /*6380*/  FFMA R7, R81.reuse, R84, R7 ;  /* 0x0000005451077223 */ /* 0x040fe20000000007 */
[C---:B------:R-:W-:Y:S01]  /*6390*/  FFMA R8, R81.reuse, R85, R8 ;  /* 0x0000005551087223 */ /* 0x040fe20000000008 */
[----:B------:R-:W-:Y:S01]  /*63a0*/  F2FP.F16.E5M2.UNPACK_B R124, R90.H1 ;  /* 0x0000005aff7c723e */ /* 0x000fe200030004ff */
[----:B------:R-:W-:Y:S02]  /*63b0*/  HADD2.F32 R88, -RZ, R105.H1_H1 ;  /* 0x30000069ff587230 */ /* 0x000fe40000004100 */
[----:B------:R-:W-:Y:S01]  /*63c0*/  FFMA R9, R81, R86, R9 ;  /* 0x0000005651097223 */ /* 0x000fe20000000009 */
[----:B------:R-:W-:Y:S01]  /*63d0*/  F2FP.SATFINITE.E5M2.F32.PACK_AB_MERGE_C R156, R7, R6, RZ ;  /* 0x00000006079c723e */ /* 0x000fe200048060ff */
[----:B------:R-:W-:Y:S02]  /*63e0*/  HADD2.F32 R90, -RZ, R93.H1_H1 ;  /* 0x3000005dff5a7230 */ /* 0x000fe40000004100 */
[C---:B------:R-:W-:Y:S01]  /*63f0*/  FMUL R10, R78.reuse, R10 ;  /* 0x0000000a4e0a7220 */ /* 0x040fe20000400000 */
[--C-:B------:R-:W-:Y:S01]  /*6400*/  HADD2.F32 R93, -RZ, R94.reuse.H0_H0 ;  /* 0x2000005eff5d7230 */ /* 0x100fe20000004100 */
[----:B------:R-:W-:Y:S01]  /*6410*/  F2FP.SATFINITE.E5M2.F32.PACK_AB_MERGE_C R156, R5, R4, R156 ;  /* 0x00000004059c723e */ /* 0x000fe2000480609c */
[----:B------:R-:W-:Y:S02]  /*6420*/  HADD2.F32 R94, -RZ, R94.H1_H1 ;  /* 0x3000005eff5e7230 */ /* 0x000fe40000004100 */
[C---:B------:R-:W-:Y:S01]  /*6430*/  FFMA R10, R81.reuse, R87, R10 ;  /* 0x00000057510a7223 */ /* 0x040fe2000000000a */
[--C-:B------:R-:W-:Y:S02]  /*6440*/  HADD2.F32 R121, -RZ, R122.reuse.H0_H0 ;  /* 0x2000007aff797230 */ /* 0x100fe40000004100 */
[C---:B------:R-:W-:Y:S01]  /*6450*/  FMUL R11, R78.reuse, R11 ;  /* 0x0000000b4e0b7220 */ /* 0x040fe20000400000 */
[----:B------:R-:W-:Y:S01]  /*6460*/  F2FP.F16.E5M2.UNPACK_B R126, R91 ;  /* 0x0000005bff7e723e */ /* 0x000fe200020004ff */
[----:B------:R-:W-:Y:S01]  /*6470*/  HADD2.F32 R122, -RZ, R122.H1_H1 ;  /* 0x3000007aff7a7230 */ /* 0x000fe20000004100 */
[----:B------:R-:W-:Y:S01]  /*6480*/  F2FP.F16.E5M2.UNPACK_B R103, R95.H1 ;  /* 0x0000005fff67723e */ /* 0x000fe200030004ff */
[C---:B------:R-:W-:Y:S01]  /*6490*/  FFMA R11, R81.reuse, R88, R11 ;  /* 0x00000058510b7223 */ /* 0x040fe2000000000b */
[----:B------:R-:W-:Y:S01]  /*64a0*/  F2FP.F16.E5M2.UNPACK_B R128, R91.H1 ;  /* 0x0000005bff80723e */ /* 0x000fe200030004ff */
[----:B------:R-:W-:Y:S02]  /*64b0*/  HADD2.F32 R91, -RZ, R92.H0_H0 ;  /* 0x2000005cff5b7230 */ /* 0x000fe40000004100 */
[C---:B------:R-:W-:Y:S01]  /*64c0*/  FFMA R12, R81.reuse, R89, R12 ;  /* 0x00000059510c7223 */ /* 0x040fe2000000000c */
[----:B------:R-:W-:Y:S01]  /*64d0*/  FFMA R13, R81, R90, R13 ;  /* 0x0000005a510d7223 */ /* 0x000fe2000000000d */
[----:B------:R-:W-:Y:S01]  /*64e0*/  F2FP.SATFINITE.E5M2.F32.PACK_AB_MERGE_C R157, R11, R10, RZ ;  /* 0x0000000a0b9d723e */ /* 0x000fe200048060ff */
[--C-:B------:R-:W-:Y:S01]  /*64f0*/  HADD2.F32 R125, -RZ, R126.reuse.H0_H0 ;  /* 0x2000007eff7d7230 */ /* 0x100fe20000004100 */
[----:B------:R-:W-:Y:S01]  /*6500*/  F2FP.F16.E5M2.UNPACK_B R101, R96 ;  /* 0x00000060ff65723e */ /* 0x000fe200020004ff */
[----:B------:R-:W-:Y:S01]  /*6510*/  HADD2.F32 R126, -RZ, R126.H1_H1 ;  /* 0x3000007eff7e7230 */ /* 0x000fe20000004100 */
[----:B------:R-:W-:Y:S01]  /*6520*/  F2FP.SATFINITE.E5M2.F32.PACK_AB_MERGE_C R157, R9, R8, R157 ;  /* 0x00000008099d723e */ /* 0x000fe2000480609d */
[----:B------:R-:W-:Y:S02]  /*6530*/  HADD2.F32 R83, -RZ, R142.H0_H0 ;  /* 0x2000008eff537230 */ /* 0x000fe40000004100 */
[C---:B------:R-:W-:Y:S01]  /*6540*/  FMUL R14, R78.reuse, R14 ;  /* 0x0000000e4e0e7220 */ /* 0x040fe20000400000 */
[----:B------:R-:W-:Y:S02]  /*6550*/  HADD2.F32 R92, -RZ, R92.H1_H1 ;  /* 0x3000005cff5c7230 */ /* 0x000fe40000004100 */
[C---:B------:R-:W-:Y:S01]  /*6560*/  FMUL R15, R78.reuse, R15 ;  /* 0x0000000f4e0f7220 */ /* 0x040fe20000400000 */
[----:B------:R-:W-:Y:S01]  /*6570*/  F2FP.F16.E5M2.UNPACK_B R100, R96.H1 ;  /* 0x00000060ff64723e */ /* 0x000fe200030004ff */
[--C-:B------:R-:W-:Y:S02]  /*6580*/  HADD2.F32 R95, -RZ, R103.reuse.H0_H0 ;  /* 0x20000067ff5f7230 */ /* 0x100fe40000004100 */
[C---:B------:R-:W-:Y:S01]  /*6590*/  FFMA R14, R81.reuse, R91, R14 ;  /* 0x0000005b510e7223 */ /* 0x040fe2000000000e */
[C---:B------:R-:W-:Y:S01]  /*65a0*/  FFMA R15, R81.reuse, R92, R15 ;  /* 0x0000005c510f7223 */ /* 0x040fe2000000000f */
[C---:B------:R-:W-:Y:S01]  /*65b0*/  FFMA R16, R81.reuse, R93, R16 ;  /* 0x0000005d51107223 */ /* 0x040fe20000000010 */
[----:B------:R-:W-:Y:S01]  /*65c0*/  FFMA R17, R81, R94, R17 ;  /* 0x0000005e51117223 */ /* 0x000fe20000000011 */
[-C--:B------:R-:W-:Y:S01]  /*65d0*/  F2FP.F16.E5M2.UNPACK_B R102, R97.reuse ;  /* 0x00000061ff66723e */ /* 0x080fe200020004ff */
[----:B------:R-:W-:Y:S01]  /*65e0*/  HADD2.F32 R96, -RZ, R103.H1_H1 ;  /* 0x30000067ff607230 */ /* 0x000fe20000004100 */
[----:B------:R-:W-:Y:S01]  /*65f0*/  F2FP.SATFINITE.E5M2.F32.PACK_AB_MERGE_C R158, R15, R14, RZ ;  /* 0x0000000e0f9e723e */ /* 0x000fe200048060ff */
[C---:B------:R-:W-:Y:S01]  /*6600*/  FMUL R18, R78.reuse, R18 ;  /* 0x000000124e127220 */ /* 0x040fe20000400000 */
[----:B------:R-:W-:Y:S01]  /*6610*/  F2FP.F16.E5M2.UNPACK_B R104, R97.H1 ;  /* 0x00000061ff68723e */ /* 0x000fe200030004ff */
[--C-:B------:R-:W-:Y:S01]  /*6620*/  HADD2.F32 R97, -RZ, R101.reuse.H0_H0 ;  /* 0x20000065ff617230 */ /* 0x100fe20000004100 */
[----:B------:R-:W-:Y:S01]  /*6630*/  F2FP.SATFINITE.E5M2.F32.PACK_AB_MERGE_C R158, R13, R12, R158 ;  /* 0x0000000c0d9e723e */ /* 0x000fe2000480609e */
[C---:B------:R-:W-:Y:S01]  /*6640*/  FFMA R18, R81.reuse, R95, R18 ;  /* 0x0000005f51127223 */ /* 0x040fe20000000012 */
[----:B------:R-:W-:Y:S01]  /*6650*/  F2FP.F16.E5M2.UNPACK_B R110, R99 ;  /* 0x00000063ff6e723e */ /* 0x000fe200020004ff */
[C---:B------:R-:W-:Y:S01]  /*6660*/  FMUL R19, R78.reuse, R19 ;  /* 0x000000134e137220 */ /* 0x040fe20000400000 */
[----:B------:R-:W-:Y:S01]  /*6670*/  F2FP.F16.E5M2.UNPACK_B R112, R99.H1 ;  /* 0x00000063ff70723e */ /* 0x000fe200030004ff */
[----:B------:R-:W-:Y:S01]  /*6680*/  HADD2.F32 R99, -RZ, R101.H1_H1 ;  /* 0x30000065ff637230 */ /* 0x000fe20000004100 */
[-C--:B------:R-:W-:Y:S01]  /*6690*/  F2FP.F16.E5M2.UNPACK_B R106, R98.reuse ;  /* 0x00000062ff6a723e */ /* 0x080fe200020004ff */
[----:B------:R-:W-:Y:S01]  /*66a0*/  HADD2.F32 R101, -RZ, R102.H0_H0 ;  /* 0x20000066ff657230 */ /* 0x000fe20000004100 */
[----:B------:R-:W-:Y:S01]  /*66b0*/  F2FP.F16.E5M2.UNPACK_B R108, R98.H1 ;  /* 0x00000062ff6c723e */ /* 0x000fe200030004ff */
[----:B------:R-:W-:Y:S02]  /*66c0*/  HADD2.F32 R98, -RZ, R100.H0_H0 ;  /* 0x20000064ff627230 */ /* 0x000fe40000004100 */
[C---:B------:R-:W-:Y:S01]  /*66d0*/  FFMA R19, R81.reuse, R96, R19 ;  /* 0x0000006051137223 */ /* 0x040fe20000000013 */
[C---:B------:R-:W-:Y:S01]  /*66e0*/  FFMA R0, R81.reuse, R97, R0 ;  /* 0x0000006151007223 */ /* 0x040fe20000000000 */
[----:B------:R-:W-:Y:S01]  /*66f0*/  FFMA R2, R81, R99, R2 ;  /* 0x0000006351027223 */ /* 0x000fe20000000002 */
[----:B------:R-:W-:Y:S02]  /*6700*/  HADD2.F32 R102, -RZ, R102.H1_H1 ;  /* 0x30000066ff667230 */ /* 0x000fe40000004100 */
[C---:B------:R-:W-:Y:S01]  /*6710*/  FMUL R3, R78.reuse, R22 ;  /* 0x000000164e037220 */ /* 0x040fe20000400000 */
[----:B------:R-:W-:Y:S01]  /*6720*/  HADD2.F32 R100, -RZ, R100.H1_H1 ;  /* 0x30000064ff647230 */ /* 0x000fe20000004100 */
[----:B------:R-:W-:Y:S01]  /*6730*/  F2FP.SATFINITE.E5M2.F32.PACK_AB_MERGE_C R159, R19, R18, RZ ;  /* 0x00000012139f723e */ /* 0x000fe200048060ff */
[--C-:B------:R-:W-:Y:S02]  /*6740*/  HADD2.F32 R105, -RZ, R106.reuse.H0_H0 ;  /* 0x2000006aff697230 */ /* 0x100fe40000004100 */
[----:B------:R-:W-:Y:S01]  /*6750*/  FFMA R3, R81, R98, R3 ;  /* 0x0000006251037223 */ /* 0x000fe20000000003 */
[----:B------:R-:W-:Y:S01]  /*6760*/  HADD2.F32 R106, -RZ, R106.H1_H1 ;  /* 0x3000006aff6a7230 */ /* 0x000fe20000004100 */
[----:B------:R-:W-:Y:S01]  /*6770*/  F2FP.SATFINITE.E5M2.F32.PACK_AB_MERGE_C R159, R17, R16, R159 ;  /* 0x00000010119f723e */ /* 0x000fe2000480609f */
[----:B------:R-:W-:Y:S02]  /*6780*/  HADD2.F32 R109, -RZ, R110.H0_H0 ;  /* 0x2000006eff6d7230 */ /* 0x000fe40000004100 */
[C---:B------:R-:W-:Y:S01]  /*6790*/  FMUL R23, R78.reuse, R23 ;  /* 0x000000174e177220 */ /* 0x040fe20000400000 */
[--C-:B------:R-:W-:Y:S02]  /*67a0*/  HADD2.F32 R103, -RZ, R104.reuse.H0_H0 ;  /* 0x20000068ff677230 */ /* 0x100fe40000004100 */
[C---:B------:R-:W-:Y:S01]  /*67b0*/  FMUL R22, R78.reuse, R26 ;  /* 0x0000001a4e167220 */ /* 0x040fe20000400000 */
[----:B------:R-:W-:Y:S01]  /*67c0*/  HADD2.F32 R104, -RZ, R104.H1_H1 ;  /* 0x30000068ff687230 */ /* 0x000fe20000004100 */
[----:B------:R1:W-:Y:S01]  /*67d0*/  STS.128 [R168+UR43+0x2200], R156 ;  /* 0x0022009ca8007988 */ /* 0x0003e20008000c2b */
[C---:B------:R-:W-:Y:S01]  /*67e0*/  FFMA R23, R81.reuse, R100, R23 ;  /* 0x0000006451177223 */ /* 0x040fe20000000017 */
[C---:B------:R-:W-:Y:S01]  /*67f0*/  FFMA R20, R81.reuse, R101, R20 ;  /* 0x0000006551147223 */ /* 0x040fe20000000014 */
[C---:B------:R-:W-:Y:S01]  /*6800*/  FFMA R21, R81.reuse, R102, R21 ;  /* 0x0000006651157223 */ /* 0x040fe20000000015 */
[----:B------:R-:W-:Y:S01]  /*6810*/  FFMA R22, R81, R103, R22 ;  /* 0x0000006751167223 */ /* 0x000fe20000000016 */
[----:B------:R-:W-:Y:S01]  /*6820*/  HADD2.F32 R110, -RZ, R110.H1_H1 ;  /* 0x3000006eff6e7230 */ /* 0x000fe20000004100 */
[----:B------:R-:W-:Y:S01]  /*6830*/  F2FP.SATFINITE.E5M2.F32.PACK_AB_MERGE_C R161, R23, R3, RZ ;  /* 0x0000000317a1723e */ /* 0x000fe200048060ff */
[C---:B------:R-:W-:Y:S01]  /*6840*/  FMUL R27, R78.reuse, R27 ;  /* 0x0000001b4e1b7220 */ /* 0x040fe20000400000 */
[--C-:B------:R-:W-:Y:S02]  /*6850*/  HADD2.F32 R107, -RZ, R108.reuse.H0_H0 ;  /* 0x2000006cff6b7230 */ /* 0x100fe40000004100 */
[----:B------:R-:W-:Y:S01]  /*6860*/  FMUL R26, R78, R30 ;  /* 0x0000001e4e1a7220 */ /* 0x000fe20000400000 */
[----:B------:R-:W-:Y:S01]  /*6870*/  HADD2.F32 R108, -RZ, R108.H1_H1 ;  /* 0x3000006cff6c7230 */ /* 0x000fe20000004100 */
[----:B------:R-:W-:Y:S01]  /*6880*/  F2FP.SATFINITE.E5M2.F32.PACK_AB_MERGE_C R160, R2, R0, R161 ;  /* 0x0000000002a0723e */ /* 0x000fe200048060a1 */
[C---:B------:R-:W-:Y:S01]  /*6890*/  FFMA R27, R81.reuse, R104, R27 ;  /* 0x00000068511b7223 */ /* 0x040fe2000000001b */
[C---:B------:R-:W-:Y:S01]  /*68a0*/  FFMA R24, R81.reuse, R105, R24 ;  /* 0x0000006951187223 */ /* 0x040fe20000000018 */
[C---:B------:R-:W-:Y:S01]  /*68b0*/  FFMA R25, R81.reuse, R106, R25 ;  /* 0x0000006a51197223 */ /* 0x040fe20000000019 */
[----:B------:R-:W-:Y:S01]  /*68c0*/  FFMA R26, R81, R107, R26 ;  /* 0x0000006b511a7223 */ /* 0x000fe2000000001a */
[C---:B------:R-:W-:Y:S01]  /*68d0*/  FMUL R31, R78.reuse, R31 ;  /* 0x0000001f4e1f7220 */ /* 0x040fe20000400000 */
[--C-:B------:R-:W-:Y:S01]  /*68e0*/  HADD2.F32 R111, -RZ, R112.reuse.H0_H0 ;  /* 0x20000070ff6f7230 */ /* 0x100fe20000004100 */
[----:B------:R-:W-:Y:S01]  /*68f0*/  F2FP.SATFINITE.E5M2.F32.PACK_AB_MERGE_C R162, R27, R22, RZ ;  /* 0x000000161ba2723e */ /* 0x000fe200048060ff */
[----:B------:R-:W-:Y:S02]  /*6900*/  HADD2.F32 R112, -RZ, R112.H1_H1 ;  /* 0x30000070ff707230 */ /* 0x000fe40000004100 */
[C---:B------:R-:W-:Y:S01]  /*6910*/  FFMA R31, R81.reuse, R108, R31 ;  /* 0x0000006c511f7223 */ /* 0x040fe2000000001f */
[----:B------:R-:W-:Y:S01]  /*6920*/  FFMA R28, R81, R109, R28 ;  /* 0x0000006d511c7223 */ /* 0x000fe2000000001c */
[----:B------:R-:W-:Y:S01]  /*6930*/  F2FP.SATFINITE.E5M2.F32.PACK_AB_MERGE_C R161, R21, R20, R162 ;  /* 0x0000001415a1723e */ /* 0x000fe200048060a2 */
[----:B------:R-:W-:Y:S01]  /*6940*/  FFMA R29, R81, R110, R29 ;  /* 0x0000006e511d7223 */ /* 0x000fe2000000001d */
[C---:B------:R-:W-:Y:S01]  /*6950*/  FMUL R30, R78.reuse, R34 ;  /* 0x000000224e1e7220 */ /* 0x040fe20000400000 */
[----:B------:R-:W-:Y:S01]  /*6960*/  F2FP.SATFINITE.E5M2.F32.PACK_AB_MERGE_C R163, R31, R26, RZ ;  /* 0x0000001a1fa3723e */ /* 0x000fe200048060ff */
[C---:B------:R-:W-:Y:S01]  /*6970*/  FMUL R35, R78.reuse, R35 ;  /* 0x000000234e237220 */ /* 0x040fe20000400000 */
[--C-:B------:R-:W-:Y:S02]  /*6980*/  HADD2.F32 R115, -RZ, R116.reuse.H0_H0 ;  /* 0x20000074ff737230 */ /* 0x100fe40000004100 */
[----:B------:R-:W-:Y:S01]  /*6990*/  FFMA R30, R81, R111, R30 ;  /* 0x0000006f511e7223 */ /* 0x000fe2000000001e */
[----:B------:R-:W-:Y:S01]  /*69a0*/  F2FP.SATFINITE.E5M2.F32.PACK_AB_MERGE_C R162, R25, R24, R163 ;  /* 0x0000001819a2723e */ /* 0x000fe200048060a3 */
[C---:B------:R-:W-:Y:S01]  /*69b0*/  FFMA R35, R81.reuse, R112, R35 ;  /* 0x0000007051237223 */ /* 0x040fe20000000023 */
[C---:B------:R-:W-:Y:S01]  /*69c0*/  FFMA R32, R81.reuse, R113, R32 ;  /* 0x0000007151207223 */ /* 0x040fe20000000020 */
[----:B------:R-:W-:Y:S01]  /*69d0*/  FFMA R33, R81, R114, R33 ;  /* 0x0000007251217223 */ /* 0x000fe20000000021 */
[----:B------:R-:W-:Y:S02]  /*69e0*/  HADD2.F32 R116, -RZ, R116.H1_H1 ;  /* 0x30000074ff747230 */ /* 0x000fe40000004100 */
        /* <DEDUP_REMOVED lines=9> */
[----:B------:R-:W-:Y:S01]  /*6a80*/  HADD2.F32 R120, -RZ, R120.H1_H1 ;  /* 0x30000078ff787230 */ /* 0x000fe20000004100 */
[----:B------:R1:W-:Y:S01]  /*6a90*/  STS.128 [R178+0x2010], R160 ;  /* 0x002010a0b2007388 */ /* 0x0003e20000000c00 */
[----:B------:R-:W-:Y:S01]  /*6aa0*/  F2FP.SATFINITE.E5M2.F32.PACK_AB_MERGE_C R184, R39, R34, RZ ;  /* 0x0000002227b8723e */ /* 0x000fe200048060ff */
[C---:B------:R-:W-:Y:S01]  /*6ab0*/  FMUL R38, R78.reuse, R42 ;  /* 0x0000002a4e267220 */ /* 0x040fe20000400000 */
[C---:B------:R-:W-:Y:S01]  /*6ac0*/  FMUL R43, R78.reuse, R43 ;  /* 0x0000002b4e2b7220 */ /* 0x040fe20000400000 */
[--C-:B------:R-:W-:Y:S01]  /*6ad0*/  HADD2.F32 R123, -RZ, R124.reuse.H0_H0 ;  /* 0x2000007cff7b7230 */ /* 0x100fe20000004100 */
[----:B------:R-:W-:Y:S01]  /*6ae0*/  F2FP.SATFINITE.E5M2.F32.PACK_AB_MERGE_C R184, R33, R32, R184 ;  /* 0x0000002021b8723e */ /* 0x000fe200048060b8 */
[C---:B------:R-:W-:Y:S01]  /*6af0*/  FFMA R38, R81.reuse, R119, R38 ;  /* 0x0000007751267223 */ /* 0x040fe20000000026 */
        /* <DEDUP_REMOVED lines=12> */
[C---:B------:R-:W-:Y:S01]  /*6bc0*/  FFMA R45, R81.reuse, R126, R45 ;  /* 0x0000007e512d7223 */ /* 0x040fe2000000002d */
[----:B------:R-:W-:Y:S02]  /*6bd0*/  HADD2.F32 R128, -RZ, R128.H1_H1 ;  /* 0x30000080ff807230 */ /* 0x000fe40000004100 */
[C---:B------:R-:W-:Y:S01]  /*6be0*/  FMUL R46, R78.reuse, R50 ;  /* 0x000000324e2e7220 */ /* 0x040fe20000400000 */
[C---:B------:R-:W-:Y:S01]  /*6bf0*/  FMUL R51, R78.reuse, R51 ;  /* 0x000000334e337220 */ /* 0x040fe20000400000 */
[--C-:B------:R-:W-:Y:S02]  /*6c00*/  HADD2.F32 R131, -RZ, R132.reuse.H0_H0 ;  /* 0x20000084ff837230 */ /* 0x100fe40000004100 */
[C---:B------:R-:W-:Y:S01]  /*6c10*/  FMUL R50, R78.reuse, R54 ;  /* 0x000000364e327220 */ /* 0x040fe20000400000 */
[C---:B------:R-:W-:Y:S01]  /*6c20*/  FFMA R46, R81.reuse, R127, R46 ;  /* 0x0000007f512e7223 */ /* 0x040fe2000000002e */
[----:B------:R-:W-:Y:S02]  /*6c30*/  HADD2.F32 R132, -RZ, R132.H1_H1 ;  /* 0x30000084ff847230 */ /* 0x000fe40000004100 */
[C---:B------:R-:W-:Y:S01]  /*6c40*/  FFMA R51, R81.reuse, R128, R51 ;  /* 0x0000008051337223 */ /* 0x040fe20000000033 */
[C---:B------:R-:W-:Y:S01]  /*6c50*/  FMUL R55, R78.reuse, R55 ;  /* 0x000000374e377220 */ /* 0x040fe20000400000 */
[C---:B------:R-:W-:Y:S01]  /*6c60*/  FFMA R48, R81.reuse, R129, R48 ;  /* 0x0000008151307223 */ /* 0x040fe20000000030 */
[C---:B------:R-:W-:Y:S01]  /*6c70*/  FFMA R49, R81.reuse, R130, R49 ;  /* 0x0000008251317223 */ /* 0x040fe20000000031 */
[--C-:B------:R-:W-:Y:S02]  /*6c80*/  HADD2.F32 R135, -RZ, R136.reuse.H0_H0 ;  /* 0x20000088ff877230 */ /* 0x100fe40000004100 */
[C---:B------:R-:W-:Y:S01]  /*6c90*/  FFMA R50, R81.reuse, R131, R50 ;  /* 0x0000008351327223 */ /* 0x040fe20000000032 */
[----:B------:R-:W-:Y:S02]  /*6ca0*/  HADD2.F32 R136, -RZ, R136.H1_H1 ;  /* 0x30000088ff887230 */ /* 0x000fe40000004100 */
[C---:B------:R-:W-:Y:S01]  /*6cb0*/  FMUL R54, R78.reuse, R58 ;  /* 0x0000003a4e367220 */ /* 0x040fe20000400000 */
        /* <DEDUP_REMOVED lines=16> */
[----:B------:R-:W-:Y:S01]  /*6dc0*/  FFMA R63, R81, R140, R63 ;  /* 0x0000008c513f7223 */ /* 0x000fe2000000003f */
[----:B------:R-:W-:Y:S01]  /*6dd0*/  FMUL R67, R78, R67 ;  /* 0x000000434e437220 */ /* 0x000fe20000400000 */
[----:B------:R-:W-:Y:S01]  /*6de0*/  F2FP.SATFINITE.E5M2.F32.PACK_AB_MERGE_C R186, R47, R42, RZ ;  /* 0x0000002a2fba723e */ /* 0x000fe200048060ff */
[----:B------:R-:W-:Y:S01]  /*6df0*/  FFMA R60, R81, R83, R60 ;  /* 0x00000053513c7223 */ /* 0x000fe2000000003c */
[----:B------:R-:W-:Y:S01]  /*6e00*/  F2FP.SATFINITE.E5M2.F32.PACK_AB_MERGE_C R187, R51, R46, RZ ;  /* 0x0000002e33bb723e */ /* 0x000fe200048060ff */
[C---:B------:R-:W-:Y:S01]  /*6e10*/  FFMA R61, R81.reuse, R80, R61 ;  /* 0x00000050513d7223 */ /* 0x040fe2000000003d */
[C---:B------:R-:W-:Y:S01]  /*6e20*/  FFMA R62, R81.reuse, R85, R62 ;  /* 0x00000055513e7223 */ /* 0x040fe2000000003e */
[----:B------:R-:W-:Y:S01]  /*6e30*/  FFMA R67, R81, R82, R67 ;  /* 0x0000005251437223 */ /* 0x000fe20000000043 */
[----:B------:R-:W-:Y:S02]  /*6e40*/  F2FP.SATFINITE.E5M2.F32.PACK_AB_MERGE_C R186, R41, R40, R186 ;  /* 0x0000002829ba723e */ /* 0x000fe400048060ba */
[----:B------:R-:W-:Y:S02]  /*6e50*/  F2FP.SATFINITE.E5M2.F32.PACK_AB_MERGE_C R187, R45, R44, R187 ;  /* 0x0000002c2dbb723e */ /* 0x000fe400048060bb */
[----:B------:R-:W-:Y:S02]  /*6e60*/  F2FP.SATFINITE.E5M2.F32.PACK_AB_MERGE_C R188, R55, R50, RZ ;  /* 0x0000003237bc723e */ /* 0x000fe400048060ff */
[----:B------:R-:W-:Y:S01]  /*6e70*/  F2FP.SATFINITE.E5M2.F32.PACK_AB_MERGE_C R189, R59, R54, RZ ;  /* 0x000000363bbd723e */ /* 0x000fe200048060ff */
[----:B------:R1:W-:Y:S01]  /*6e80*/  STS.128 [R177+0x2020], R184 ;  /* 0x002020b8b1007388 */ /* 0x0003e20000000c00 */
[----:B------:R-:W-:Y:S02]  /*6e90*/  F2FP.SATFINITE.E5M2.F32.PACK_AB_MERGE_C R190, R63, R58, RZ ;  /* 0x0000003a3fbe723e */ /* 0x000fe400048060ff */
[----:B------:R-:W-:Y:S02]  /*6ea0*/  F2FP.SATFINITE.E5M2.F32.PACK_AB_MERGE_C R182, R67, R62, RZ ;  /* 0x0000003e43b6723e */ /* 0x000fe400048060ff */
[----:B------:R-:W-:Y:S02]  /*6eb0*/  F2FP.SATFINITE.E5M2.F32.PACK_AB_MERGE_C R188, R49, R48, R188 ;  /* 0x0000003031bc723e */ /* 0x000fe400048060bc */
[----:B------:R-:W-:Y:S02]  /*6ec0*/  F2FP.SATFINITE.E5M2.F32.PACK_AB_MERGE_C R189, R53, R52, R189 ;  /* 0x0000003435bd723e */ /* 0x000fe400048060bd */
[----:B------:R-:W-:Y:S02]  /*6ed0*/  F2FP.SATFINITE.E5M2.F32.PACK_AB_MERGE_C R190, R57, R56, R190 ;  /* 0x0000003839be723e */ /* 0x000fe400048060be */
[----:B------:R-:W-:Y:S02]  /*6ee0*/  F2FP.SATFINITE.E5M2.F32.PACK_AB_MERGE_C R191, R61, R60, R182 ;  /* 0x0000003c3dbf723e */ /* 0x000fe400048060b6 */
[----:B------:R-:W-:Y:S03]  /*6ef0*/  IADD3 R76, PT, PT, R76, 0x1, RZ ;  /* 0x000000014c4c7810 */ /* 0x000fe60007ffe0ff */
[----:B------:R1:W-:Y:S01]  /*6f00*/  STS.128 [R176+0x2030], R188 ;  /* 0x002030bcb0007388 */ /* 0x0003e20000000c00 */
[----:B------:R-:W-:Y:S01]  /*6f10*/  @!PT LDS RZ, [RZ] ;  /* 0x00000000fffff984 */ /* 0x000fe20000000800 */
[----:B------:R-:W-:Y:S01]  /*6f20*/  @!PT LDS RZ, [RZ] ;  /* 0x00000000fffff984 */ /* 0x000fe20000000800 */
[----:B------:R-:W-:Y:S01]  /*6f30*/  @!PT LDS RZ, [RZ] ;  /* 0x00000000fffff984 */ /* 0x000fe20000000800 */
[----:B------:R-:W-:Y:S01]  /*6f40*/  @!PT LDS RZ, [RZ] ;  /* 0x00000000fffff984 */ /* 0x000fe20000000800 */
[----:B------:R3:W-:Y:S07]  /*6f50*/  MEMBAR.ALL.CTA ;  /* 0x0000000000007992 */ /* 0x0007ee0000008000 */
[----:B---3--:R-:W3:Y:S02]  /*6f60*/  FENCE.VIEW.ASYNC.S ;  /* 0x00000000000073c6 */ /* 0x008ee40000000000 */
[----:B---3--:R-:W-:Y:S06]  /*6f70*/  BAR.SYNC.DEFER_BLOCKING 0x1, 0x80 ;  /* 0x0042000000007b1d */ /* 0x008fec0000010000 */
[----:B------:R-:W-:Y:S05]  /*6f80*/  @P0 BRA `(.L_x_107) ;  /* 0x0000000000340947 */ /* 0x000fea0003800000 */
[----:B------:R-:W-:Y:S01]  /*6f90*/  UIADD3 UR12, UPT, UPT, UR43, 0x2200, URZ ;  /* 0x000022002b0c7890 */ /* 0x000fe2000fffe0ff */
[----:B------:R-:W-:Y:S01]  /*6fa0*/  R2UR UR9, R155 ;  /* 0x000000009b0972ca */ /* 0x000fe200000e0000 */
[----:B------:R-:W-:Y:S01]  /*6fb0*/  UIADD3 UR10, UP0, UPT, UR46, 0x680, URZ ;  /* 0x000006802e0a7890 */ /* 0x000fe2000ff1e0ff */
[----:B------:R-:W-:Y:S01]  /*6fc0*/  R2UR UR8, R165 ;  /* 0x00000000a50872ca */ /* 0x000fe200000e0000 */
[----:B------:R-:W-:Y:S02]  /*6fd0*/  UMOV UR7, UR36 ;  /* 0x0000002400077c82 */ /* 0x000fe40008000000 */
[----:B------:R-:W-:Y:S01]  /*6fe0*/  IMAD.U32 R179, RZ, RZ, UR12 ;  /* 0x0000000cffb37e24 */ /* 0x000fe2000f8e00ff */
[----:B------:R-:W-:Y:S04]  /*6ff0*/  UIADD3.X UR11, UPT, UPT, URZ, UR47, URZ, UP0, !UPT ;  /* 0x0000002fff0b7290 */ /* 0x000fe800087fe4ff */
[----:B------:R-:W-:Y:S03]  /*7000*/  R2UR UR4, R179 ;  /* 0x00000000b30472ca */ /* 0x000fe600000e0000 */
[----:B------:R-:W-:Y:S02]  /*7010*/  USHF.L.U32 UR5, UR9, 0x6, URZ ;  /* 0x0000000609057899 */ /* 0x000fe400080006ff */
[----:B------:R-:W-:Y:S09]  /*7020*/  USHF.L.U32 UR6, UR8, 0x7, URZ ;  /* 0x0000000708067899 */ /* 0x000ff200080006ff */
[----:B------:R3:W-:Y:S01]  /*7030*/  UTMASTG.3D [UR4], [UR10] ;  /* 0x000000040a0073b5 */ /* 0x0007e20008010000 */
[----:B------:R0:W-:Y:S01]  /*7040*/  UTMACMDFLUSH ;  /* 0x00000000000079b7 */ /* 0x0001e20000000000 */
[----:B---3--:R-:W-:Y:S04]  /*7050*/  DEPBAR.LE SB0, 0x0 ;  /* 0x000080000000791a */ /* 0x008fe80000000000 */
.L_x_107:
[----:B------:R-:W-:Y:S05]  /*7060*/  BSYNC.RECONVERGENT B0 ;  /* 0x0000000000007941 */ /* 0x000fea0003800200 */
.L_x_106:
[----:B------:R-:W-:Y:S01]  /*7070*/  BAR.SYNC.DEFER_BLOCKING 0x1, 0x80 ;  /* 0x0042000000007b1d */ /* 0x000fe20000010000 */
[----:B------:R-:W-:Y:S01]  /*7080*/  ISETP.NE.AND P2, PT, R180, RZ, PT ;  /* 0x000000ffb400720c */ /* 0x000fe20003f45270 */
[----:B------:R-:W-:Y:S01]  /*7090*/  IMAD.IADD R155, R75, 0x1, R143 ;  /* 0x000000014b9b7824 */ /* 0x000fe200078e028f */
[----:B------:R-:W-:Y:S01]  /*70a0*/  ISETP.NE.AND P0, PT, R181, 0x2, PT ;  /* 0x00000002b500780c */ /* 0x000fe20003f05270 */
[----:B------:R-:W-:Y:S01]  /*70b0*/  IMAD.IADD R165, R77, 0x1, R154 ;  /* 0x000000014da57824 */ /* 0x000fe200078e029a */
[----:B------:R-:W-:Y:S02]  /*70c0*/  ISETP.NE.AND P1, PT, R76, 0x4, PT ;  /* 0x000000044c00780c */ /* 0x000fe40003f25270 */
[----:B------:R-:W-:Y:S02]  /*70d0*/  SEL R3, RZ, 0x1, P0 ;  /* 0x00000001ff037807 */ /* 0x000fe40000000000 */
[----:B------:R-:W-:Y:S02]  /*70e0*/  SEL R0, RZ, 0x1, P1 ;  /* 0x00000001ff007807 */ /* 0x000fe40000800000 */
[----:B------:R-:W-:Y:S02]  /*70f0*/  LOP3.LUT R174, R174, R3, RZ, 0x3c, !PT ;  /* 0x00000003aeae7212 */ /* 0x000fe400078e3cff */
[----:B------:R-:W-:Y:S02]  /*7100*/  LOP3.LUT R175, R175, R0, RZ, 0x3c, !PT ;  /* 0x00000000afaf7212 */ /* 0x000fe400078e3cff */
[----:B------:R-:W-:Y:S02]  /*7110*/  @P2 R2UR UR36, R171 ;  /* 0x00000000ab2422ca */ /* 0x000fe400000e0000 */
[----:B------:R-:W-:Y:S02]  /*7120*/  SEL R181, R181, RZ, P0 ;  /* 0x000000ffb5b57207 */ /* 0x000fe40000000000 */
[----:B------:R-:W-:Y:S01]  /*7130*/  SEL R76, R76, RZ, P1 ;  /* 0x000000ff4c4c7207 */ /* 0x000fe20000800000 */
[----:B------:R-:W-:Y:S10]  /*7140*/  @P2 BRA `(.L_x_108) ;  /* 0xffffffdc00702947 */ /* 0x000ff4000383ffff */
[----:B------:R-:W-:Y:S05]  /*7150*/  EXIT ;  /* 0x000000000000794d */ /* 0x000fea0003800000 */
.L_x_20:
[----:B--2---:R2:W1:Y:S02]  /*7160*/  SYNCS.PHASECHK.TRANS64.TRYWAIT P0, [R3+URZ+0x1a0], R2 ;  /* 0x0001a002030075a7 */ /* 0x00446400080011ff */
[----:B-1----:R-:W-:Y:S05]  /*7170*/  @!P0 NANOSLEEP.SYNCS 0x989680 ;  /* 0x009896800000895d */ /* 0x002fea0003900000 */
[----:B------:R-:W1:Y:S02]  /*7180*/  @!P0 SYNCS.PHASECHK.TRANS64 P0, [R3+URZ+0x1a0], R2 ;  /* 0x0001a002030085a7 */ /* 0x000e6400080010ff */
[----:B-1----:R-:W-:Y:S05]  /*7190*/  @!P0 BRA `(.L_x_20) ;  /* 0xfffffffc00f08947 */ /* 0x002fea000383ffff */
[----:B------:R-:W-:Y:S05]  /*71a0*/  BRA `(.L_x_109) ;  /* 0xffffffa400687947 */ /* 0x000fea000383ffff */
.L_x_23:
[----:B-1----:R-:W-:-:S07]  /*71b0*/  MOV R2, UR33 ;  /* 0x0000002100027c02 */ /* 0x002fce0008000f00 */
.L_x_110:
[----:B-1----:R1:W2:Y:S02]  /*71c0*/  SYNCS.PHASECHK.TRANS64.TRYWAIT P0, [R2+URZ+0x88], R5 ;  /* 0x00008805020075a7 */ /* 0x0022a400080011ff */
[----:B--2---:R-:W-:Y:S05]  /*71d0*/  @!P0 NANOSLEEP.SYNCS 0x989680 ;  /* 0x009896800000895d */ /* 0x004fea0003900000 */
[----:B------:R-:W2:Y:S02]  /*71e0*/  @!P0 SYNCS.PHASECHK.TRANS64 P0, [R2+URZ+0x88], R5 ;  /* 0x00008805020085a7 */ /* 0x000ea400080010ff */
[----:B--2---:R-:W-:Y:S05]  /*71f0*/  @!P0 BRA `(.L_x_110) ;  /* 0xfffffffc00f08947 */ /* 0x004fea000383ffff */
[----:B------:R-:W-:Y:S05]  /*7200*/  BRA `(.L_x_22) ;  /* 0xffffffa400b87947 */ /* 0x000fea000383ffff */
.L_x_29:
[----:B-1----:R-:W-:-:S07]  /*7210*/  MOV R2, UR17 ;  /* 0x0000001100027c02 */ /* 0x002fce0008000f00 */
.L_x_111:
[----:B-1----:R1:W2:Y:S02]  /*7220*/  SYNCS.PHASECHK.TRANS64.TRYWAIT P0, [R2+URZ+0x88], R5 ;  /* 0x00008805020075a7 */ /* 0x0022a400080011ff */
[----:B--2---:R-:W-:Y:S05]  /*7230*/  @!P0 NANOSLEEP.SYNCS 0x989680 ;  /* 0x009896800000895d */ /* 0x004fea0003900000 */
[----:B------:R-:W2:Y:S02]  /*7240*/  @!P0 SYNCS.PHASECHK.TRANS64 P0, [R2+URZ+0x88], R5 ;  /* 0x00008805020085a7 */ /* 0x000ea400080010ff */
[----:B--2---:R-:W-:Y:S05]  /*7250*/  @!P0 BRA `(.L_x_111) ;  /* 0xfffffffc00f08947 */ /* 0x004fea000383ffff */
[----:B------:R-:W-:Y:S05]  /*7260*/  BRA `(.L_x_28) ;  /* 0xffffffa800607947 */ /* 0x000fea000383ffff */
.L_x_33:
[----:B-1----:R1:W2:Y:S02]  /*7270*/  SYNCS.PHASECHK.TRANS64.TRYWAIT P0, [R2+URZ+0x130], R3 ;  /* 0x00013003020075a7 */ /* 0x0022a400080011ff */
[----:B--2---:R-:W-:Y:S05]  /*7280*/  @!P0 NANOSLEEP.SYNCS 0x989680 ;  /* 0x009896800000895d */ /* 0x004fea0003900000 */
[----:B------:R-:W2:Y:S02]  /*7290*/  @!P0 SYNCS.PHASECHK.TRANS64 P0, [R2+URZ+0x130], R3 ;  /* 0x00013003020085a7 */ /* 0x000ea400080010ff */
[----:B--2---:R-:W-:Y:S05]  /*72a0*/  @!P0 BRA `(.L_x_33) ;  /* 0xfffffffc00f08947 */ /* 0x004fea000383ffff */
[----:B------:R-:W-:Y:S05]  /*72b0*/  BRA `(.L_x_112) ;  /* 0xffffffa800f07947 */ /* 0x000fea000383ffff */
.L_x_37:
[----:B----4-:R-:W-:-:S07]  /*72c0*/  MOV R0, UR5 ;  /* 0x0000000500007c02 */ /* 0x010fce0008000f00 */
.L_x_113:
[----:B-1----:R1:W2:Y:S02]  /*72d0*/  SYNCS.PHASECHK.TRANS64.TRYWAIT P0, [R0+URZ], R3 ;  /* 0x00000003000075a7 */ /* 0x0022a400080011ff */
[----:B--2---:R-:W-:Y:S05]  /*72e0*/  @!P0 NANOSLEEP.SYNCS 0x989680 ;  /* 0x009896800000895d */ /* 0x004fea0003900000 */
[----:B------:R-:W2:Y:S02]  /*72f0*/  @!P0 SYNCS.PHASECHK.TRANS64 P0, [R0+URZ], R3 ;  /* 0x00000003000085a7 */ /* 0x000ea400080010ff */
[----:B--2---:R-:W-:Y:S05]  /*7300*/  @!P0 BRA `(.L_x_113) ;  /* 0xfffffffc00f08947 */ /* 0x004fea000383ffff */
[----:B------:R-:W-:Y:S05]  /*7310*/  BRA `(.L_x_114) ;  /* 0xffffffb000607947 */ /* 0x000fea000383ffff */
.L_x_38:
[----:B----4-:R-:W-:-:S07]  /*7320*/  MOV R0, UR5 ;  /* 0x0000000500007c02 */ /* 0x010fce0008000f00 */
.L_x_115:
[----:B-1----:R1:W2:Y:S02]  /*7330*/  SYNCS.PHASECHK.TRANS64.TRYWAIT P0, [R0+URZ], R3 ;  /* 0x00000003000075a7 */ /* 0x0022a400080011ff */
[----:B--2---:R-:W-:Y:S05]  /*7340*/  @!P0 NANOSLEEP.SYNCS 0x989680 ;  /* 0x009896800000895d */ /* 0x004fea0003900000 */
[----:B------:R-:W2:Y:S02]  /*7350*/  @!P0 SYNCS.PHASECHK.TRANS64 P0, [R0+URZ], R3 ;  /* 0x00000003000085a7 */ /* 0x000ea400080010ff */
[----:B--2---:R-:W-:Y:S05]  /*7360*/  @!P0 BRA `(.L_x_115) ;  /* 0xfffffffc00f08947 */ /* 0x004fea000383ffff */
[----:B------:R-:W-:Y:S05]  /*7370*/  BRA `(.L_x_116) ;  /* 0xffffffb0006c7947 */ /* 0x000fea000383ffff */
.L_x_39:
[----:B----4-:R-:W-:-:S07]  /*7380*/  MOV R0, UR5 ;  /* 0x0000000500007c02 */ /* 0x010fce0008000f00 */
.L_x_117:
[----:B-1----:R1:W2:Y:S02]  /*7390*/  SYNCS.PHASECHK.TRANS64.TRYWAIT P0, [R0+URZ], R3 ;  /* 0x00000003000075a7 */ /* 0x0022a400080011ff */
[----:B--2---:R-:W-:Y:S05]  /*73a0*/  @!P0 NANOSLEEP.SYNCS 0x989680 ;  /* 0x009896800000895d */ /* 0x004fea0003900000 */
[----:B------:R-:W2:Y:S02]  /*73b0*/  @!P0 SYNCS.PHASECHK.TRANS64 P0, [R0+URZ], R3 ;  /* 0x00000003000085a7 */ /* 0x000ea400080010ff */
[----:B--2---:R-:W-:Y:S05]  /*73c0*/  @!P0 BRA `(.L_x_117) ;  /* 0xfffffffc00f08947 */ /* 0x004fea000383ffff */
[----:B------:R-:W-:Y:S05]  /*73d0*/  BRA `(.L_x_118) ;  /* 0xffffffb000787947 */ /* 0x000fea000383ffff */
.L_x_40:
[----:B----4-:R-:W-:-:S07]  /*73e0*/  MOV R0, UR5 ;  /* 0x0000000500007c02 */ /* 0x010fce0008000f00 */
.L_x_119:
[----:B-1----:R1:W2:Y:S02]  /*73f0*/  SYNCS.PHASECHK.TRANS64.TRYWAIT P0, [R0+URZ], R3 ;  /* 0x00000003000075a7 */ /* 0x0022a400080011ff */
[----:B--2---:R-:W-:Y:S05]  /*7400*/  @!P0 NANOSLEEP.SYNCS 0x989680 ;  /* 0x009896800000895d */ /* 0x004fea0003900000 */
[----:B------:R-:W2:Y:S02]  /*7410*/  @!P0 SYNCS.PHASECHK.TRANS64 P0, [R0+URZ], R3 ;  /* 0x00000003000085a7 */ /* 0x000ea400080010ff */
[----:B--2---:R-:W-:Y:S05]  /*7420*/  @!P0 BRA `(.L_x_119) ;  /* 0xfffffffc00f08947 */ /* 0x004fea000383ffff */
[----:B------:R-:W-:Y:S05]  /*7430*/  BRA `(.L_x_120) ;  /* 0xffffffb000847947 */ /* 0x000fea000383ffff */
.L_x_41:
[----:B----4-:R-:W-:-:S07]  /*7440*/  MOV R0, UR5 ;  /* 0x0000000500007c02 */ /* 0x010fce0008000f00 */
.L_x_121:
[----:B-1----:R1:W2:Y:S02]  /*7450*/  SYNCS.PHASECHK.TRANS64.TRYWAIT P0, [R0+URZ], R3 ;  /* 0x00000003000075a7 */ /* 0x0022a400080011ff */
[----:B--2---:R-:W-:Y:S05]  /*7460*/  @!P0 NANOSLEEP.SYNCS 0x989680 ;  /* 0x009896800000895d */ /* 0x004fea0003900000 */
[----:B------:R-:W2:Y:S02]  /*7470*/  @!P0 SYNCS.PHASECHK.TRANS64 P0, [R0+URZ], R3 ;  /* 0x00000003000085a7 */ /* 0x000ea400080010ff */
[----:B--2---:R-:W-:Y:S05]  /*7480*/  @!P0 BRA `(.L_x_121) ;  /* 0xfffffffc00f08947 */ /* 0x004fea000383ffff */
[----:B------:R-:W-:Y:S05]  /*7490*/  BRA `(.L_x_122) ;  /* 0xffffffb000907947 */ /* 0x000fea000383ffff */
.L_x_42:
[----:B----4-:R-:W-:-:S07]  /*74a0*/  MOV R0, UR5 ;  /* 0x0000000500007c02 */ /* 0x010fce0008000f00 */
.L_x_123:
[----:B-1----:R1:W2:Y:S02]  /*74b0*/  SYNCS.PHASECHK.TRANS64.TRYWAIT P0, [R0+URZ], R3 ;  /* 0x00000003000075a7 */ /* 0x0022a400080011ff */
[----:B--2---:R-:W-:Y:S05]  /*74c0*/  @!P0 NANOSLEEP.SYNCS 0x989680 ;  /* 0x009896800000895d */ /* 0x004fea0003900000 */
[----:B------:R-:W2:Y:S02]  /*74d0*/  @!P0 SYNCS.PHASECHK.TRANS64 P0, [R0+URZ], R3 ;  /* 0x00000003000085a7 */ /* 0x000ea400080010ff */
[----:B--2---:R-:W-:Y:S05]  /*74e0*/  @!P0 BRA `(.L_x_123) ;  /* 0xfffffffc00f08947 */ /* 0x004fea000383ffff */
[----:B------:R-:W-:Y:S05]  /*74f0*/  BRA `(.L_x_124) ;  /* 0xffffffb0009c7947 */ /* 0x000fea000383ffff */
.L_x_43:
[----:B----4-:R-:W-:-:S07]  /*7500*/  MOV R0, UR5 ;  /* 0x0000000500007c02 */ /* 0x010fce0008000f00 */
.L_x_125:
[----:B-1----:R1:W2:Y:S02]  /*7510*/  SYNCS.PHASECHK.TRANS64.TRYWAIT P0, [R0+URZ], R3 ;  /* 0x00000003000075a7 */ /* 0x0022a400080011ff */
[----:B--2---:R-:W-:Y:S05]  /*7520*/  @!P0 NANOSLEEP.SYNCS 0x989680 ;  /* 0x009896800000895d */ /* 0x004fea0003900000 */
[----:B------:R-:W2:Y:S02]  /*7530*/  @!P0 SYNCS.PHASECHK.TRANS64 P0, [R0+URZ], R3 ;  /* 0x00000003000085a7 */ /* 0x000ea400080010ff */
[----:B--2---:R-:W-:Y:S05]  /*7540*/  @!P0 BRA `(.L_x_125) ;  /* 0xfffffffc00f08947 */ /* 0x004fea000383ffff */
[----:B------:R-:W-:Y:S05]  /*7550*/  BRA `(.L_x_126) ;  /* 0xffffffb000a87947 */ /* 0x000fea000383ffff */
.L_x_44:
[----:B----4-:R-:W-:-:S07]  /*7560*/  MOV R0, UR5 ;  /* 0x0000000500007c02 */ /* 0x010fce0008000f00 */
.L_x_127:
[----:B-1----:R1:W2:Y:S02]  /*7570*/  SYNCS.PHASECHK.TRANS64.TRYWAIT P0, [R0+URZ], R3 ;  /* 0x00000003000075a7 */ /* 0x0022a400080011ff */
[----:B--2---:R-:W-:Y:S05]  /*7580*/  @!P0 NANOSLEEP.SYNCS 0x989680 ;  /* 0x009896800000895d */ /* 0x004fea0003900000 */
[----:B------:R-:W2:Y:S02]  /*7590*/  @!P0 SYNCS.PHASECHK.TRANS64 P0, [R0+URZ], R3 ;  /* 0x00000003000085a7 */ /* 0x000ea400080010ff */
[----:B--2---:R-:W-:Y:S05]  /*75a0*/  @!P0 BRA `(.L_x_127) ;  /* 0xfffffffc00f08947 */ /* 0x004fea000383ffff */
[----:B------:R-:W-:Y:S05]  /*75b0*/  BRA `(.L_x_128) ;  /* 0xffffffb000b47947 */ /* 0x000fea000383ffff */
.L_x_45:
[----:B----4-:R-:W-:-:S07]  /*75c0*/  MOV R0, UR5 ;  /* 0x0000000500007c02 */ /* 0x010fce0008000f00 */
.L_x_129:
[----:B-1----:R1:W2:Y:S02]  /*75d0*/  SYNCS.PHASECHK.TRANS64.TRYWAIT P0, [R0+URZ], R3 ;  /* 0x00000003000075a7 */ /* 0x0022a400080011ff */
[----:B--2---:R-:W-:Y:S05]  /*75e0*/  @!P0 NANOSLEEP.SYNCS 0x989680 ;  /* 0x009896800000895d */ /* 0x004fea0003900000 */
[----:B------:R-:W2:Y:S02]  /*75f0*/  @!P0 SYNCS.PHASECHK.TRANS64 P0, [R0+URZ], R3 ;  /* 0x00000003000085a7 */ /* 0x000ea400080010ff */
[----:B--2---:R-:W-:Y:S05]  /*7600*/  @!P0 BRA `(.L_x_129) ;  /* 0xfffffffc00f08947 */ /* 0x004fea000383ffff */
[----:B------:R-:W-:Y:S05]  /*7610*/  BRA `(.L_x_130) ;  /* 0xffffffb000c07947 */ /* 0x000fea000383ffff */
.L_x_46:
[----:B----4-:R-:W-:-:S07]  /*7620*/  MOV R0, UR5 ;  /* 0x0000000500007c02 */ /* 0x010fce0008000f00 */
.L_x_131:
[----:B-1----:R1:W2:Y:S02]  /*7630*/  SYNCS.PHASECHK.TRANS64.TRYWAIT P0, [R0+URZ], R3 ;  /* 0x00000003000075a7 */ /* 0x0022a400080011ff */
[----:B--2---:R-:W-:Y:S05]  /*7640*/  @!P0 NANOSLEEP.SYNCS 0x989680 ;  /* 0x009896800000895d */ /* 0x004fea0003900000 */
[----:B------:R-:W2:Y:S02]  /*7650*/  @!P0 SYNCS.PHASECHK.TRANS64 P0, [R0+URZ], R3 ;  /* 0x00000003000085a7 */ /* 0x000ea400080010ff */
[----:B--2---:R-:W-:Y:S05]  /*7660*/  @!P0 BRA `(.L_x_131) ;  /* 0xfffffffc00f08947 */ /* 0x004fea000383ffff */
[----:B------:R-:W-:Y:S05]  /*7670*/  BRA `(.L_x_132) ;  /* 0xffffffb000cc7947 */ /* 0x000fea000383ffff */
.L_x_47:
[----:B----4-:R-:W-:-:S07]  /*7680*/  MOV R0, UR5 ;  /* 0x0000000500007c02 */ /* 0x010fce0008000f00 */
.L_x_133:
[----:B-1----:R1:W2:Y:S02]  /*7690*/  SYNCS.PHASECHK.TRANS64.TRYWAIT P0, [R0+URZ], R3 ;  /* 0x00000003000075a7 */ /* 0x0022a400080011ff */
[----:B--2---:R-:W-:Y:S05]  /*76a0*/  @!P0 NANOSLEEP.SYNCS 0x989680 ;  /* 0x009896800000895d */ /* 0x004fea0003900000 */
[----:B------:R-:W2:Y:S02]  /*76b0*/  @!P0 SYNCS.PHASECHK.TRANS64 P0, [R0+URZ], R3 ;  /* 0x00000003000085a7 */ /* 0x000ea400080010ff */
[----:B--2---:R-:W-:Y:S05]  /*76c0*/  @!P0 BRA `(.L_x_133) ;  /* 0xfffffffc00f08947 */ /* 0x004fea000383ffff */
[----:B------:R-:W-:Y:S05]  /*76d0*/  BRA `(.L_x_134) ;  /* 0xffffffb000d87947 */ /* 0x000fea000383ffff */
.L_x_48:
[----:B----4-:R-:W-:-:S07]  /*76e0*/  MOV R0, UR5 ;  /* 0x0000000500007c02 */ /* 0x010fce0008000f00 */
.L_x_135:
[----:B-1----:R1:W2:Y:S02]  /*76f0*/  SYNCS.PHASECHK.TRANS64.TRYWAIT P0, [R0+URZ], R3 ;  /* 0x00000003000075a7 */ /* 0x0022a400080011ff */
[----:B--2---:R-:W-:Y:S05]  /*7700*/  @!P0 NANOSLEEP.SYNCS 0x989680 ;  /* 0x009896800000895d */ /* 0x004fea0003900000 */
[----:B------:R-:W2:Y:S02]  /*7710*/  @!P0 SYNCS.PHASECHK.TRANS64 P0, [R0+URZ], R3 ;  /* 0x00000003000085a7 */ /* 0x000ea400080010ff */
[----:B--2---:R-:W-:Y:S05]  /*7720*/  @!P0 BRA `(.L_x_135) ;  /* 0xfffffffc00f08947 */ /* 0x004fea000383ffff */
[----:B------:R-:W-:Y:S05]  /*7730*/  BRA `(.L_x_136) ;  /* 0xffffffb000e47947 */ /* 0x000fea000383ffff */
.L_x_49:
[----:B----4-:R-:W-:-:S07]  /*7740*/  MOV R0, UR5 ;  /* 0x0000000500007c02 */ /* 0x010fce0008000f00 */
.L_x_137:
[----:B-1----:R1:W2:Y:S02]  /*7750*/  SYNCS.PHASECHK.TRANS64.TRYWAIT P0, [R0+URZ], R3 ;  /* 0x00000003000075a7 */ /* 0x0022a400080011ff */
[----:B--2---:R-:W-:Y:S05]  /*7760*/  @!P0 NANOSLEEP.SYNCS 0x989680 ;  /* 0x009896800000895d */ /* 0x004fea0003900000 */
[----:B------:R-:W2:Y:S02]  /*7770*/  @!P0 SYNCS.PHASECHK.TRANS64 P0, [R0+URZ], R3 ;  /* 0x00000003000085a7 */ /* 0x000ea400080010ff */
[----:B--2---:R-:W-:Y:S05]  /*7780*/  @!P0 BRA `(.L_x_137) ;  /* 0xfffffffc00f08947 */ /* 0x004fea000383ffff */
[----:B------:R-:W-:Y:S05]  /*7790*/  BRA `(.L_x_138) ;  /* 0xffffffb000f07947 */ /* 0x000fea000383ffff */
.L_x_50:
[----:B----4-:R-:W-:-:S07]  /*77a0*/  MOV R0, UR5 ;  /* 0x0000000500007c02 */ /* 0x010fce0008000f00 */
.L_x_139:
[----:B-1----:R1:W2:Y:S02]  /*77b0*/  SYNCS.PHASECHK.TRANS64.TRYWAIT P0, [R0+URZ], R3 ;  /* 0x00000003000075a7 */ /* 0x0022a400080011ff */
[----:B--2---:R-:W-:Y:S05]  /*77c0*/  @!P0 NANOSLEEP.SYNCS 0x989680 ;  /* 0x009896800000895d */ /* 0x004fea0003900000 */
[----:B------:R-:W2:Y:S02]  /*77d0*/  @!P0 SYNCS.PHASECHK.TRANS64 P0, [R0+URZ], R3 ;  /* 0x00000003000085a7 */ /* 0x000ea400080010ff */
[----:B--2---:R-:W-:Y:S05]  /*77e0*/  @!P0 BRA `(.L_x_139) ;  /* 0xfffffffc00f08947 */ /* 0x004fea000383ffff */
[----:B------:R-:W-:Y:S05]  /*77f0*/  BRA `(.L_x_140) ;  /* 0xffffffb000fc7947 */ /* 0x000fea000383ffff */
.L_x_51:
[----:B----4-:R-:W-:-:S07]  /*7800*/  MOV R0, UR5 ;  /* 0x0000000500007c02 */ /* 0x010fce0008000f00 */
.L_x_141:
[----:B-1----:R1:W2:Y:S02]  /*7810*/  SYNCS.PHASECHK.TRANS64.TRYWAIT P0, [R0+URZ], R3 ;  /* 0x00000003000075a7 */ /* 0x0022a400080011ff */
[----:B--2---:R-:W-:Y:S05]  /*7820*/  @!P0 NANOSLEEP.SYNCS 0x989680 ;  /* 0x009896800000895d */ /* 0x004fea0003900000 */
[----:B------:R-:W2:Y:S02]  /*7830*/  @!P0 SYNCS.PHASECHK.TRANS64 P0, [R0+URZ], R3 ;  /* 0x00000003000085a7 */ /* 0x000ea400080010ff */
[----:B--2---:R-:W-:Y:S05]  /*7840*/  @!P0 BRA `(.L_x_141) ;  /* 0xfffffffc00f08947 */ /* 0x004fea000383ffff */
[----:B------:R-:W-:Y:S05]  /*7850*/  BRA `(.L_x_142) ;  /* 0xffffffb400087947 */ /* 0x000fea000383ffff */
.L_x_52:
[----:B----4-:R-:W-:-:S07]  /*7860*/  MOV R0, UR5 ;  /* 0x0000000500007c02 */ /* 0x010fce0008000f00 */
.L_x_143:
[----:B-1----:R1:W2:Y:S02]  /*7870*/  SYNCS.PHASECHK.TRANS64.TRYWAIT P0, [R0+URZ], R3 ;  /* 0x00000003000075a7 */ /* 0x0022a400080011ff */
[----:B--2---:R-:W-:Y:S05]  /*7880*/  @!P0 NANOSLEEP.SYNCS 0x989680 ;  /* 0x009896800000895d */ /* 0x004fea0003900000 */
[----:B------:R-:W2:Y:S02]  /*7890*/  @!P0 SYNCS.PHASECHK.TRANS64 P0, [R0+URZ], R3 ;  /* 0x00000003000085a7 */ /* 0x000ea400080010ff */
[----:B--2---:R-:W-:Y:S05]  /*78a0*/  @!P0 BRA `(.L_x_143) ;  /* 0xfffffffc00f08947 */ /* 0x004fea000383ffff */
[----:B------:R-:W-:Y:S05]  /*78b0*/  BRA `(.L_x_144) ;  /* 0xffffffb400147947 */ /* 0x000fea000383ffff */
.L_x_55:
[----:B-1----:R1:W2:Y:S02]  /*78c0*/  SYNCS.PHASECHK.TRANS64.TRYWAIT P0, [R0+URZ+0x190], R5 ;  /* 0x00019005000075a7 */ /* 0x0022a400080011ff */
[----:B--2---:R-:W-:Y:S05]  /*78d0*/  @!P0 NANOSLEEP.SYNCS 0x989680 ;  /* 0x009896800000895d */ /* 0x004fea0003900000 */
[----:B------:R-:W2:Y:S02]  /*78e0*/  @!P0 SYNCS.PHASECHK.TRANS64 P0, [R0+URZ+0x190], R5 ;  /* 0x00019005000085a7 */ /* 0x000ea400080010ff */
[----:B--2---:R-:W-:Y:S05]  /*78f0*/  @!P0 BRA `(.L_x_55) ;  /* 0xfffffffc00f08947 */ /* 0x004fea000383ffff */
[----:B------:R-:W-:Y:S05]  /*7900*/  BRA `(.L_x_145) ;  /* 0xffffffb400707947 */ /* 0x000fea000383ffff */
.L_x_56:
[----:B------:R-:W-:-:S07]  /*7910*/  MOV R0, UR5 ;  /* 0x0000000500007c02 */ /* 0x000fce0008000f00 */
.L_x_146:
[----:B-1----:R1:W2:Y:S02]  /*7920*/  SYNCS.PHASECHK.TRANS64.TRYWAIT P0, [R0+URZ+0x140], R5 ;  /* 0x00014005000075a7 */ /* 0x0022a400080011ff */
[----:B--2---:R-:W-:Y:S05]  /*7930*/  @!P0 NANOSLEEP.SYNCS 0x989680 ;  /* 0x009896800000895d */ /* 0x004fea0003900000 */
[----:B------:R-:W2:Y:S02]  /*7940*/  @!P0 SYNCS.PHASECHK.TRANS64 P0, [R0+URZ+0x140], R5 ;  /* 0x00014005000085a7 */ /* 0x000ea400080010ff */
[----:B--2---:R-:W-:Y:S05]  /*7950*/  @!P0 BRA `(.L_x_146) ;  /* 0xfffffffc00f08947 */ /* 0x004fea000383ffff */
[----:B------:R-:W-:Y:S05]  /*7960*/  BRA `(.L_x_147) ;  /* 0xffffffb400807947 */ /* 0x000fea000383ffff */
.L_x_57:
[----:B-1----:R1:W2:Y:S02]  /*7970*/  SYNCS.PHASECHK.TRANS64.TRYWAIT P1, [R0+URZ+0x130], R5 ;  /* 0x00013005000075a7 */ /* 0x0022a400080211ff */
[----:B--2---:R-:W-:Y:S05]  /*7980*/  @!P1 NANOSLEEP.SYNCS 0x989680 ;  /* 0x009896800000995d */ /* 0x004fea0003900000 */
[----:B------:R-:W2:Y:S02]  /*7990*/  @!P1 SYNCS.PHASECHK.TRANS64 P1, [R0+URZ+0x130], R5 ;  /* 0x00013005000095a7 */ /* 0x000ea400080210ff */
[----:B--2---:R-:W-:Y:S05]  /*79a0*/  @!P1 BRA `(.L_x_57) ;  /* 0xfffffffc00f09947 */ /* 0x004fea000383ffff */
[----:B------:R-:W-:Y:S05]  /*79b0*/  BRA `(.L_x_148) ;  /* 0xffffffb400b07947 */ /* 0x000fea000383ffff */
.L_x_60:
[----:B------:R-:W-:-:S07]  /*79c0*/  MOV R0, UR5 ;  /* 0x0000000500007c02 */ /* 0x000fce0008000f00 */
.L_x_149:
[----:B-1----:R1:W2:Y:S02]  /*79d0*/  SYNCS.PHASECHK.TRANS64.TRYWAIT P0, [R0+URZ+0x140], R3 ;  /* 0x00014003000075a7 */ /* 0x0022a400080011ff */
[----:B--2---:R-:W-:Y:S05]  /*79e0*/  @!P0 NANOSLEEP.SYNCS 0x989680 ;  /* 0x009896800000895d */ /* 0x004fea0003900000 */
[----:B------:R-:W2:Y:S02]  /*79f0*/  @!P0 SYNCS.PHASECHK.TRANS64 P0, [R0+URZ+0x140], R3 ;  /* 0x00014003000085a7 */ /* 0x000ea400080010ff */
[----:B--2---:R-:W-:Y:S05]  /*7a00*/  @!P0 BRA `(.L_x_149) ;  /* 0xfffffffc00f08947 */ /* 0x004fea000383ffff */
[----:B------:R-:W-:Y:S05]  /*7a10*/  BRA `(.L_x_59) ;  /* 0xffffffb800047947 */ /* 0x000fea000383ffff */
.L_x_67:
[----:B-1----:R1:W2:Y:S02]  /*7a20*/  SYNCS.PHASECHK.TRANS64.TRYWAIT P1, [R0+URZ+0x130], R5 ;  /* 0x00013005000075a7 */ /* 0x0022a400080211ff */
[----:B--2---:R-:W-:Y:S05]  /*7a30*/  @!P1 NANOSLEEP.SYNCS 0x989680 ;  /* 0x009896800000995d */ /* 0x004fea0003900000 */
[----:B------:R-:W2:Y:S02]  /*7a40*/  @!P1 SYNCS.PHASECHK.TRANS64 P1, [R0+URZ+0x130], R5 ;  /* 0x00013005000095a7 */ /* 0x000ea400080210ff */
[----:B--2---:R-:W-:Y:S05]  /*7a50*/  @!P1 BRA `(.L_x_67) ;  /* 0xfffffffc00f09947 */ /* 0x004fea000383ffff */
[----:B------:R-:W-:Y:S05]  /*7a60*/  BRA `(.L_x_150) ;  /* 0xffffffbc005c7947 */ /* 0x000fea000383ffff */
.L_x_68:
[----:B------:R-:W-:-:S07]  /*7a70*/  MOV R3, UR8 ;  /* 0x0000000800037c02 */ /* 0x000fce0008000f00 */
.L_x_151:
[----:B-1----:R1:W2:Y:S02]  /*7a80*/  SYNCS.PHASECHK.TRANS64.TRYWAIT P0, [R3+URZ+0x170], R0 ;  /* 0x00017000030075a7 */ /* 0x0022a400080011ff */
[----:B--2---:R-:W-:Y:S05]  /*7a90*/  @!P0 NANOSLEEP.SYNCS 0x989680 ;  /* 0x009896800000895d */ /* 0x004fea0003900000 */
[----:B------:R-:W2:Y:S02]  /*7aa0*/  @!P0 SYNCS.PHASECHK.TRANS64 P0, [R3+URZ+0x170], R0 ;  /* 0x00017000030085a7 */ /* 0x000ea400080010ff */
[----:B--2---:R-:W-:Y:S05]  /*7ab0*/  @!P0 BRA `(.L_x_151) ;  /* 0xfffffffc00f08947 */ /* 0x004fea000383ffff */
[----:B------:R-:W-:Y:S05]  /*7ac0*/  BRA `(.L_x_152) ;  /* 0xffffffbc00947947 */ /* 0x000fea000383ffff */
.L_x_71:
[----:B------:R-:W-:Y:S07]  /*7ad0*/  MOV R0, UR7 ;  /* 0x0000000700007c02 */ /* 0x000fee0008000f00 */
.L_x_153:
[----:B-1----:R1:W2:Y:S02]  /*7ae0*/  SYNCS.PHASECHK.TRANS64.TRYWAIT P0, [R0+URZ], R3 ;  /* 0x00000003000075a7 */ /* 0x0022a400080011ff */
[----:B--2---:R-:W-:Y:S05]  /*7af0*/  @!P0 NANOSLEEP.SYNCS 0x989680 ;  /* 0x009896800000895d */ /* 0x004fea0003900000 */
[----:B------:R-:W2:Y:S02]  /*7b00*/  @!P0 SYNCS.PHASECHK.TRANS64 P0, [R0+URZ], R3 ;  /* 0x00000003000085a7 */ /* 0x000ea400080010ff */
[----:B--2---:R-:W-:Y:S05]  /*7b10*/  @!P0 BRA `(.L_x_153) ;  /* 0xfffffffc00f08947 */ /* 0x004fea000383ffff */
[----:B------:R-:W-:Y:S05]  /*7b20*/  BRA `(.L_x_70) ;  /* 0xffffffbc00b07947 */ /* 0x000fea000383ffff */
.L_x_74:
[----:B------:R-:W-:-:S07]  /*7b30*/  MOV R0, UR5 ;  /* 0x0000000500007c02 */ /* 0x000fce0008000f00 */
.L_x_154:
[----:B--2---:R2:W3:Y:S02]  /*7b40*/  SYNCS.PHASECHK.TRANS64.TRYWAIT P0, [R0+URZ], R3 ;  /* 0x00000003000075a7 */ /* 0x0044e400080011ff */
[----:B---3--:R-:W-:Y:S05]  /*7b50*/  @!P0 NANOSLEEP.SYNCS 0x989680 ;  /* 0x009896800000895d */ /* 0x008fea0003900000 */
[----:B------:R-:W3:Y:S02]  /*7b60*/  @!P0 SYNCS.PHASECHK.TRANS64 P0, [R0+URZ], R3 ;  /* 0x00000003000085a7 */ /* 0x000ee400080010ff */
[----:B---3--:R-:W-:Y:S05]  /*7b70*/  @!P0 BRA `(.L_x_154) ;  /* 0xfffffffc00f08947 */ /* 0x008fea000383ffff */
[----:B------:R-:W-:Y:S05]  /*7b80*/  BRA `(.L_x_155) ;  /* 0xffffffc000647947 */ /* 0x000fea000383ffff */
.L_x_75:
[----:B------:R-:W-:-:S07]  /*7b90*/  MOV R0, UR5 ;  /* 0x0000000500007c02 */ /* 0x000fce0008000f00 */
.L_x_156:
[----:B-1----:R1:W2:Y:S02]  /*7ba0*/  SYNCS.PHASECHK.TRANS64.TRYWAIT P0, [R0+URZ], R3 ;  /* 0x00000003000075a7 */ /* 0x0022a400080011ff */
[----:B--2---:R-:W-:Y:S05]  /*7bb0*/  @!P0 NANOSLEEP.SYNCS 0x989680 ;  /* 0x009896800000895d */ /* 0x004fea0003900000 */
[----:B------:R-:W2:Y:S02]  /*7bc0*/  @!P0 SYNCS.PHASECHK.TRANS64 P0, [R0+URZ], R3 ;  /* 0x00000003000085a7 */ /* 0x000ea400080010ff */
[----:B--2---:R-:W-:Y:S05]  /*7bd0*/  @!P0 BRA `(.L_x_156) ;  /* 0xfffffffc00f08947 */ /* 0x004fea000383ffff */
[----:B------:R-:W-:Y:S05]  /*7be0*/  BRA `(.L_x_157) ;  /* 0xffffffc000707947 */ /* 0x000fea000383ffff */
.L_x_76:
[----:B------:R-:W-:-:S07]  /*7bf0*/  MOV R0, UR5 ;  /* 0x0000000500007c02 */ /* 0x000fce0008000f00 */
.L_x_158:
[----:B-1----:R1:W2:Y:S02]  /*7c00*/  SYNCS.PHASECHK.TRANS64.TRYWAIT P0, [R0+URZ], R3 ;  /* 0x00000003000075a7 */ /* 0x0022a400080011ff */
[----:B--2---:R-:W-:Y:S05]  /*7c10*/  @!P0 NANOSLEEP.SYNCS 0x989680 ;  /* 0x009896800000895d */ /* 0x004fea0003900000 */
[----:B------:R-:W2:Y:S02]  /*7c20*/  @!P0 SYNCS.PHASECHK.TRANS64 P0, [R0+URZ], R3 ;  /* 0x00000003000085a7 */ /* 0x000ea400080010ff */
[----:B--2---:R-:W-:Y:S05]  /*7c30*/  @!P0 BRA `(.L_x_158) ;  /* 0xfffffffc00f08947 */ /* 0x004fea000383ffff */
[----:B------:R-:W-:Y:S05]  /*7c40*/  BRA `(.L_x_159) ;  /* 0xffffffc0007c7947 */ /* 0x000fea000383ffff */
.L_x_77:
[----:B------:R-:W-:-:S07]  /*7c50*/  MOV R0, UR7 ;  /* 0x0000000700007c02 */ /* 0x000fce0008000f00 */
.L_x_160:
[----:B-1----:R1:W2:Y:S02]  /*7c60*/  SYNCS.PHASECHK.TRANS64.TRYWAIT P0, [R0+URZ], R3 ;  /* 0x00000003000075a7 */ /* 0x0022a400080011ff */
[----:B--2---:R-:W-:Y:S05]  /*7c70*/  @!P0 NANOSLEEP.SYNCS 0x989680 ;  /* 0x009896800000895d */ /* 0x004fea0003900000 */
[----:B------:R-:W2:Y:S02]  /*7c80*/  @!P0 SYNCS.PHASECHK.TRANS64 P0, [R0+URZ], R3 ;  /* 0x00000003000085a7 */ /* 0x000ea400080010ff */
[----:B--2---:R-:W-:Y:S05]  /*7c90*/  @!P0 BRA `(.L_x_160) ;  /* 0xfffffffc00f08947 */ /* 0x004fea000383ffff */
[----:B------:R-:W-:Y:S05]  /*7ca0*/  BRA `(.L_x_161) ;  /* 0xffffffc000887947 */ /* 0x000fea000383ffff */
.L_x_82:
[----:B---3--:R3:W1:Y:S02]  /*7cb0*/  SYNCS.PHASECHK.TRANS64.TRYWAIT P0, [R0+URZ+0x130], R3 ;  /* 0x00013003000075a7 */ /* 0x00866400080011ff */
[----:B-1----:R-:W-:Y:S05]  /*7cc0*/  @!P0 NANOSLEEP.SYNCS 0x989680 ;  /* 0x009896800000895d */ /* 0x002fea0003900000 */
[----:B------:R-:W1:Y:S02]  /*7cd0*/  @!P0 SYNCS.PHASECHK.TRANS64 P0, [R0+URZ+0x130], R3 ;  /* 0x00013003000085a7 */ /* 0x000e6400080010ff */
[----:B-1----:R-:W-:Y:S05]  /*7ce0*/  @!P0 BRA `(.L_x_82) ;  /* 0xfffffffc00f08947 */ /* 0x002fea000383ffff */
[----:B------:R-:W-:Y:S05]  /*7cf0*/  BRA `(.L_x_162) ;  /* 0xffffffc400847947 */ /* 0x000fea000383ffff */
.L_x_85:
[----:B------:R-:W-:Y:S07]  /*7d00*/  MOV R0, UR6 ;  /* 0x0000000600007c02 */ /* 0x000fee0008000f00 */
.L_x_163:
[----:B-1----:R1:W3:Y:S02]  /*7d10*/  SYNCS.PHASECHK.TRANS64.TRYWAIT P0, [R0+URZ+0x128], R3 ;  /* 0x00012803000075a7 */ /* 0x0022e400080011ff */
[----:B---3--:R-:W-:Y:S05]  /*7d20*/  @!P0 NANOSLEEP.SYNCS 0x989680 ;  /* 0x009896800000895d */ /* 0x008fea0003900000 */
[----:B------:R-:W3:Y:S02]  /*7d30*/  @!P0 SYNCS.PHASECHK.TRANS64 P0, [R0+URZ+0x128], R3 ;  /* 0x00012803000085a7 */ /* 0x000ee400080010ff */
[----:B---3--:R-:W-:Y:S05]  /*7d40*/  @!P0 BRA `(.L_x_163) ;  /* 0xfffffffc00f08947 */ /* 0x008fea000383ffff */
[----:B------:R-:W-:Y:S05]  /*7d50*/  BRA `(.L_x_84) ;  /* 0xffffffc800707947 */ /* 0x000fea000383ffff */
.L_x_88:
[----:B------:R-:W-:Y:S07]  /*7d60*/  MOV R3, UR6 ;  /* 0x0000000600037c02 */ /* 0x000fee0008000f00 */
.L_x_164:
[----:B-1----:R1:W2:Y:S02]  /*7d70*/  SYNCS.PHASECHK.TRANS64.TRYWAIT P2, [R3+URZ+0x118], R26 ;  /* 0x0001181a030075a7 */ /* 0x0022a400080411ff */
[----:B--2---:R-:W-:Y:S05]  /*7d80*/  @!P2 NANOSLEEP.SYNCS 0x989680 ;  /* 0x009896800000a95d */ /* 0x004fea0003900000 */
[----:B------:R-:W2:Y:S02]  /*7d90*/  @!P2 SYNCS.PHASECHK.TRANS64 P2, [R3+URZ+0x118], R26 ;  /* 0x0001181a0300a5a7 */ /* 0x000ea400080410ff */
[----:B--2---:R-:W-:Y:S05]  /*7da0*/  @!P2 BRA `(.L_x_164) ;  /* 0xfffffffc00f0a947 */ /* 0x004fea000383ffff */
[----:B------:R-:W-:Y:S05]  /*7db0*/  BRA `(.L_x_165) ;  /* 0xffffffcc00047947 */ /* 0x000fea000383ffff */
.L_x_91:
[----:B--2---:R2:W4:Y:S02]  /*7dc0*/  SYNCS.PHASECHK.TRANS64.TRYWAIT P0, [R0+URZ+0x130], R3 ;  /* 0x00013003000075a7 */ /* 0x00452400080011ff */
[----:B----4-:R-:W-:Y:S05]  /*7dd0*/  @!P0 NANOSLEEP.SYNCS 0x989680 ;  /* 0x009896800000895d */ /* 0x010fea0003900000 */
[----:B------:R-:W4:Y:S02]  /*7de0*/  @!P0 SYNCS.PHASECHK.TRANS64 P0, [R0+URZ+0x130], R3 ;  /* 0x00013003000085a7 */ /* 0x000f2400080010ff */
[----:B----4-:R-:W-:Y:S05]  /*7df0*/  @!P0 BRA `(.L_x_91) ;  /* 0xfffffffc00f08947 */ /* 0x010fea000383ffff */
[----:B------:R-:W-:Y:S05]  /*7e00*/  BRA `(.L_x_166) ;  /* 0xffffffd000547947 */ /* 0x000fea000383ffff */
.L_x_102:
[----:B-1----:R-:W-:Y:S04]  /*7e10*/  MOV R0, UR43 ;  /* 0x0000002b00007c02 */ /* 0x002fe80008000f00 */
[----:B------:R1:W2:Y:S03]  /*7e20*/  SYNCS.PHASECHK.TRANS64.TRYWAIT P1, [R0+URZ+0x110], R3 ;  /* 0x00011003000075a7 */ /* 0x0002a600080211ff */
[----:B--2---:R-:W-:Y:S05]  /*7e30*/  @!P1 NANOSLEEP.SYNCS 0x989680 ;  /* 0x009896800000995d */ /* 0x004fea0003900000 */
[----:B------:R-:W2:Y:S02]  /*7e40*/  @!P1 SYNCS.PHASECHK.TRANS64 P1, [R0+URZ+0x110], R3 ;  /* 0x00011003000095a7 */ /* 0x000ea400080210ff */
[----:B--2---:R-:W-:Y:S05]  /*7e50*/  @!P1 BRA `(.L_x_102) ;  /* 0xfffffffc00ec9947 */ /* 0x004fea000383ffff */
[----:B------:R-:W-:Y:S05]  /*7e60*/  BRA `(.L_x_101) ;  /* 0xffffffdc00507947 */ /* 0x000fea000383ffff */
.L_x_104:
[----:B------:R1:W1:Y:S02]  /*7e70*/  SYNCS.PHASECHK.TRANS64.TRYWAIT P1, [R156+URZ+0x150], R5 ;  /* 0x000150059c0075a7 */ /* 0x00026400080211ff */
[----:B-1----:R-:W-:Y:S05]  /*7e80*/  @!P1 NANOSLEEP.SYNCS 0x989680 ;  /* 0x009896800000995d */ /* 0x002fea0003900000 */
[----:B------:R-:W1:Y:S02]  /*7e90*/  @!P1 SYNCS.PHASECHK.TRANS64 P1, [R156+URZ+0x150], R5 ;  /* 0x000150059c0095a7 */ /* 0x000e6400080210ff */
[----:B-1----:R-:W-:Y:S05]  /*7ea0*/  @!P1 BRA `(.L_x_104) ;  /* 0xfffffffc00f09947 */ /* 0x002fea000383ffff */
[----:B------:R-:W-:Y:S05]  /*7eb0*/  BRA `(.L_x_103) ;  /* 0xffffffdc00947947 */ /* 0x000fea000383ffff */
        .weak           $__internal_0_$__cuda_sm10x_tcgen05_guardrail_trap_col_being_dealloced_not_returned_by_alloc
        .type           $__internal_0_$__cuda_sm10x_tcgen05_guardrail_trap_col_being_dealloced_not_returned_by_alloc,@function
        .size           $__internal_0_$__cuda_sm10x_tcgen05_guardrail_trap_col_being_dealloced_not_returned_by_alloc,($__internal_1_$__cuda_sm10x_tcgen05_guardrail_trap_phase_invalid_during_alloc - $__internal_0_$__cuda_sm10x_tcgen05_guardrail_trap_col_being_dealloced_not_returned_by_alloc)
$__internal_0_$__cuda_sm10x_tcgen05_guardrail_trap_col_being_dealloced_not_returned_by_alloc:
[----:B------:R-:W-:Y:S05]  /*7ec0*/  BPT.TRAP 0x1 ;  /* 0x000000040000795c */ /* 0x000fea0000300000 */
[----:B------:R-:W-:-:S04]  /*7ed0*/  HFMA2 R3, -RZ, RZ, 0, 0 ;  /* 0x00000000ff037431 */ /* 0x000fc800000001ff */
[----:B------:R-:W-:Y:S05]  /*7ee0*/  RET.REL.NODEC R2 `(_ZN7cutlass13device_kernelINS_4gemm6kernel13GemmUniversalIN4cute5tupleIJiiiiEEENS1_10collective13CollectiveMmaINS1_35MainloopSm100TmaUmmaWarpSpecializedILi17ELi2ELi4ENS5_IJNS4_1CILi1EEESB_SB_EEEEENS5_IJNSA_ILi128EEENSA_ILi64EEESF_EEENS_12float_e5m2_tENS5_IJSB_llEEENS_12float_e4m3_tESI_NS4_8TiledMMAINS4_8MMA_AtomIJNS4_10MMA_TraitsINS4_19SM100_MMA_F8F6F4_SSEJSH_SJ_fSE_SF_NS4_17integral_constantINS4_4UMMA5MajorELSQ_1EEESR_NSO_INSP_7ScaleInELSS_0EEEST_EEEEEENS4_6LayoutISC_NS5_IJNSA_ILi0EEESX_SX_EEEEENS5_IJNS4_10UnderscoreES10_S10_EEEEENS4_13SM90_TMA_LOADENS4_14ComposedLayoutINS4_7SwizzleILi3ELi4ELi3EEENS4_18smem_ptr_flag_bitsILi8EEENSW_INS5_IJSE_NSA_ILi8EEEEEENS5_IJSB_SE_EEEEEEEvNS4_8identityES13_NS14_INS15_ILi2ELi4ELi3EEES18_NSW_INS5_IJSF_S19_EEENS5_IJSB_SF_EEEEEEEvS1E_EENS_8epilogue10collective18CollectiveEpilogueINS1L_23Sm100TmaWarpSpecializedILi1ELi1ELi64ELb0ELb0EEEJSG_NS5_IJNSW_ISE_SB_EENSW_ISF_SB_EEEEESH_NS5_IJlSB_lEEESH_S1T_NS1L_6fusion15FusionCallbacksIS1P_NS1U_17LinearCombinationISH_fSH_fLNS_15FloatRoundStyleE2EEESG_S1S_JEEENS4_5SM1004TMEM4LOAD26SM100_TMEM_LOAD_32dp32b64xES13_NS14_IS1F_S18_NSW_INS5_IJS19_SF_EEENS5_IJSF_SB_EEEEEEENS4_39AutoVectorizingCopyWithAssumedAlignmentILi128EEENS4_14SM90_TMA_STOREES27_S29_S29_EEEvvEEEEvNT_6ParamsE) ;  /* 0xffffff8002447950 */ /* 0x000fea0003c3ffff */
        .weak           $__internal_1_$__cuda_sm10x_tcgen05_guardrail_trap_phase_invalid_during_alloc
        .type           $__internal_1_$__cuda_sm10x_tcgen05_guardrail_trap_phase_invalid_during_alloc,@function
        .size           $__internal_1_$__cuda_sm10x_tcgen05_guardrail_trap_phase_invalid_during_alloc,($__internal_2_$__cuda_sm10x_tcgen05_guardrail_trap_unallocated_columns_being_dealloced - $__internal_1_$__cuda_sm10x_tcgen05_guardrail_trap_phase_invalid_during_alloc)
$__internal_1_$__cuda_sm10x_tcgen05_guardrail_trap_phase_invalid_during_alloc:
[----:B------:R-:W-:Y:S05]  /*7ef0*/  BPT.TRAP 0x1 ;  /* 0x000000040000795c */ /* 0x000fea0000300000 */
[----:B------:R-:W-:-:S04]  /*7f00*/  MOV R3, 0x0 ;  /* 0x0000000000037802 */ /* 0x000fc80000000f00 */
[----:B------:R-:W-:Y:S05]  /*7f10*/  RET.REL.NODEC R2 `(_ZN7cutlass13device_kernelINS_4gemm6kernel13GemmUniversalIN4cute5tupleIJiiiiEEENS1_10collective13CollectiveMmaINS1_35MainloopSm100TmaUmmaWarpSpecializedILi17ELi2ELi4ENS5_IJNS4_1CILi1EEESB_SB_EEEEENS5_IJNSA_ILi128EEENSA_ILi64EEESF_EEENS_12float_e5m2_tENS5_IJSB_llEEENS_12float_e4m3_tESI_NS4_8TiledMMAINS4_8MMA_AtomIJNS4_10MMA_TraitsINS4_19SM100_MMA_F8F6F4_SSEJSH_SJ_fSE_SF_NS4_17integral_constantINS4_4UMMA5MajorELSQ_1EEESR_NSO_INSP_7ScaleInELSS_0EEEST_EEEEEENS4_6LayoutISC_NS5_IJNSA_ILi0EEESX_SX_EEEEENS5_IJNS4_10UnderscoreES10_S10_EEEEENS4_13SM90_TMA_LOADENS4_14ComposedLayoutINS4_7SwizzleILi3ELi4ELi3EEENS4_18smem_ptr_flag_bitsILi8EEENSW_INS5_IJSE_NSA_ILi8EEEEEENS5_IJSB_SE_EEEEEEEvNS4_8identityES13_NS14_INS15_ILi2ELi4ELi3EEES18_NSW_INS5_IJSF_S19_EEENS5_IJSB_SF_EEEEEEEvS1E_EENS_8epilogue10collective18CollectiveEpilogueINS1L_23Sm100TmaWarpSpecializedILi1ELi1ELi64ELb0ELb0EEEJSG_NS5_IJNSW_ISE_SB_EENSW_ISF_SB_EEEEESH_NS5_IJlSB_lEEESH_S1T_NS1L_6fusion15FusionCallbacksIS1P_NS1U_17LinearCombinationISH_fSH_fLNS_15FloatRoundStyleE2EEESG_S1S_JEEENS4_5SM1004TMEM4LOAD26SM100_TMEM_LOAD_32dp32b64xES13_NS14_IS1F_S18_NSW_INS5_IJS19_SF_EEENS5_IJSF_SB_EEEEEEENS4_39AutoVectorizingCopyWithAssumedAlignmentILi128EEENS4_14SM90_TMA_STOREES27_S29_S29_EEEvvEEEEvNT_6ParamsE) ;  /* 0xffffff8002387950 */ /* 0x000fea0003c3ffff */
        .weak           $__internal_2_$__cuda_sm10x_tcgen05_guardrail_trap_unallocated_columns_being_dealloced
        .type           $__internal_2_$__cuda_sm10x_tcgen05_guardrail_trap_unallocated_columns_being_dealloced,@function
        .size           $__internal_2_$__cuda_sm10x_tcgen05_guardrail_trap_unallocated_columns_being_dealloced,(.L_x_168 - $__internal_2_$__cuda_sm10x_tcgen05_guardrail_trap_unallocated_columns_being_dealloced)
$__internal_2_$__cuda_sm10x_tcgen05_guardrail_trap_unallocated_columns_being_dealloced:
[----:B------:R-:W-:Y:S05]  /*7f20*/  BPT.TRAP 0x1 ;  /* 0x000000040000795c */ /* 0x000fea0000300000 */
[----:B------:R-:W-:-:S04]  /*7f30*/  HFMA2 R3, -RZ, RZ, 0, 0 ;  /* 0x00000000ff037431 */ /* 0x000fc800000001ff */
[----:B------:R-:W-:Y:S05]  /*7f40*/  RET.REL.NODEC R2 `(_ZN7cutlass13device_kernelINS_4gemm6kernel13GemmUniversalIN4cute5tupleIJiiiiEEENS1_10collective13CollectiveMmaINS1_35MainloopSm100TmaUmmaWarpSpecializedILi17ELi2ELi4ENS5_IJNS4_1CILi1EEESB_SB_EEEEENS5_IJNSA_ILi128EEENSA_ILi64EEESF_EEENS_12float_e5m2_tENS5_IJSB_llEEENS_12float_e4m3_tESI_NS4_8TiledMMAINS4_8MMA_AtomIJNS4_10MMA_TraitsINS4_19SM100_MMA_F8F6F4_SSEJSH_SJ_fSE_SF_NS4_17integral_constantINS4_4UMMA5MajorELSQ_1EEESR_NSO_INSP_7ScaleInELSS_0EEEST_EEEEEENS4_6LayoutISC_NS5_IJNSA_ILi0EEESX_SX_EEEEENS5_IJNS4_10UnderscoreES10_S10_EEEEENS4_13SM90_TMA_LOADENS4_14ComposedLayoutINS4_7SwizzleILi3ELi4ELi3EEENS4_18smem_ptr_flag_bitsILi8EEENSW_INS5_IJSE_NSA_ILi8EEEEEENS5_IJSB_SE_EEEEEEEvNS4_8identityES13_NS14_INS15_ILi2ELi4ELi3EEES18_NSW_INS5_IJSF_S19_EEENS5_IJSB_SF_EEEEEEEvS1E_EENS_8epilogue10collective18CollectiveEpilogueINS1L_23Sm100TmaWarpSpecializedILi1ELi1ELi64ELb0ELb0EEEJSG_NS5_IJNSW_ISE_SB_EENSW_ISF_SB_EEEEESH_NS5_IJlSB_lEEESH_S1T_NS1L_6fusion15FusionCallbacksIS1P_NS1U_17LinearCombinationISH_fSH_fLNS_15FloatRoundStyleE2EEESG_S1S_JEEENS4_5SM1004TMEM4LOAD26SM100_TMEM_LOAD_32dp32b64xES13_NS14_IS1F_S18_NSW_INS5_IJS19_SF_EEENS5_IJSF_SB_EEEEEEENS4_39AutoVectorizingCopyWithAssumedAlignmentILi128EEENS4_14SM90_TMA_STOREES27_S29_S29_EEEvvEEEEvNT_6ParamsE) ;  /* 0xffffff80022c7950 */ /* 0x000fea0003c3ffff */
.L_x_167:
[----:B------:R-:W-:-:S00]  /*7f50*/  BRA `(.L_x_167) ;  /* 0xfffffffc00fc7947 */ /* 0x000fc0000383ffff */
[----:B------:R-:W-:-:S00]  /*7f60*/  NOP ;  /* 0x0000000000007918 */ /* 0x000fc00000000000 */
        /* <DEDUP_REMOVED lines=9> */
.L_x_168:


//--------------------- .nv.global.init           --------------------------
	.section	.nv.global.init,"aw",@progbits
.nv.global.init:
	.type		$str$27,@object
	.size		$str$27,($str$28 - $str$27)
$str$27:
        /*0000*/ 	.byte	0x28, 0x61, 0x64, 0x64, 0x72, 0x65, 0x73, 0x73, 0x20, 0x26, 0x20, 0x6d, 0x61, 0x73, 0x6b, 0x29
        /*0010*/ 	.byte	0x20, 0x3d, 0x3d, 0x20, 0x30, 0x00
	.type		$str$28,@object
	.size		$str$28,($str$26 - $str$28)
$str$28:
        /*0016*/ 	.byte	0x2f, 0x74, 0x6d, 0x70, 0x2f, 0x63, 0x75, 0x74, 0x6c, 0x61, 0x73, 0x73, 0x5f, 0x73, 0x77, 0x65
        /*0026*/ 	.byte	0x65, 0x70, 0x5f, 0x73, 0x72, 0x63, 0x2f, 0x69, 0x6e, 0x63, 0x6c, 0x75, 0x64, 0x65, 0x2f, 0x63
        /*0036*/ 	.byte	0x75, 0x74, 0x65, 0x2f, 0x70, 0x6f, 0x69, 0x6e, 0x74, 0x65, 0x72, 0x5f, 0x66, 0x6c, 0x61, 0x67
        /*0046*/ 	.byte	0x67, 0x65, 0x64, 0x2e, 0x68, 0x70, 0x70, 0x00
	.type		$str$26,@object
	.size		$str$26,($str$25 - $str$26)
$str$26:
        /*004e*/ 	.byte	0x2f, 0x74, 0x6d, 0x70, 0x2f, 0x63, 0x75, 0x74, 0x6c, 0x61, 0x73, 0x73, 0x5f, 0x73, 0x77, 0x65
        /*005e*/ 	.byte	0x65, 0x70, 0x5f, 0x73, 0x72, 0x63, 0x2f, 0x69, 0x6e, 0x63, 0x6c, 0x75, 0x64, 0x65, 0x2f, 0x63
        /*006e*/ 	.byte	0x75, 0x74, 0x65, 0x2f, 0x61, 0x74, 0x6f, 0x6d, 0x2f, 0x63, 0x6f, 0x70, 0x79, 0x5f, 0x74, 0x72
        /*007e*/ 	.byte	0x61, 0x69, 0x74, 0x73, 0x5f, 0x73, 0x6d, 0x31, 0x30, 0x30, 0x2e, 0x68, 0x70, 0x70, 0x00
	.type		$str$25,@object
	.size		$str$25,(__unnamed_1 - $str$25)
$str$25:
        /*008d*/ 	.byte	0x28, 0x28, 0x75, 0x69, 0x6e, 0x74, 0x33, 0x32, 0x5f, 0x74, 0x28, 0x74, 0x68, 0x72, 0x65, 0x61
        /*009d*/ 	.byte	0x64, 0x49, 0x64, 0x78, 0x2e, 0x78, 0x29, 0x20, 0x2f, 0x20, 0x33, 0x32, 0x29, 0x20, 0x25, 0x20
        /*00ad*/ 	.byte	0x34, 0x29, 0x20, 0x3d, 0x3d, 0x20, 0x28, 0x28, 0x28, 0x74, 0x6d, 0x65, 0x6d, 0x5f, 0x61, 0x64
        /*00bd*/ 	.byte	0x64, 0x72, 0x20, 0x3e, 0x3e, 0x20, 0x31, 0x36, 0x29, 0x20, 0x2f, 0x20, 0x33, 0x32, 0x29, 0x20
        /*00cd*/ 	.byte	0x25, 0x20, 0x34, 0x29, 0x00
	.type		__unnamed_1,@object
	.size		__unnamed_1,(__unnamed_2 - __unnamed_1)
__unnamed_1:
        /*00d2*/ 	.byte	0x61, 0x75, 0x74, 0x6f, 0x20, 0x63, 0x75, 0x74, 0x65, 0x3a, 0x3a, 0x61, 0x73, 0x5f, 0x70, 0x6f
        /* <DEDUP_REMOVED lines=24> */
        /*0262*/ 	.byte	0x43, 0x3c, 0x38, 0x31, 0x39, 0x32, 0x3e, 0x3e, 0x3e, 0x3e, 0x5d, 0x00
	.type		__unnamed_2,@object
	.size		__unnamed_2,(.L_2 - __unnamed_2)
__unnamed_2:
        /* <DEDUP_REMOVED lines=42> */
        /*050e*/ 	.byte	0x3e, 0x3e, 0x3e, 0x3e, 0x5d, 0x00
.L_2:


//--------------------- .nv.shared._ZN7cutlass13device_kernelINS_4gemm6kernel13GemmUniversalIN4cute5tupleIJiiiiEEENS1_10collective13CollectiveMmaINS1_35MainloopSm100TmaUmmaWarpSpecializedILi17ELi2ELi4ENS5_IJNS4_1CILi1EEESB_SB_EEEEENS5_IJNSA_ILi128EEENSA_ILi64EEESF_EEENS_12float_e5m2_tENS5_IJSB_llEEENS_12float_e4m3_tESI_NS4_8TiledMMAINS4_8MMA_AtomIJNS4_10MMA_TraitsINS4_19SM100_MMA_F8F6F4_SSEJSH_SJ_fSE_SF_NS4_17integral_constantINS4_4UMMA5MajorELSQ_1EEESR_NSO_INSP_7ScaleInELSS_0EEEST_EEEEEENS4_6LayoutISC_NS5_IJNSA_ILi0EEESX_SX_EEEEENS5_IJNS4_10UnderscoreES10_S10_EEEEENS4_13SM90_TMA_LOADENS4_14ComposedLayoutINS4_7SwizzleILi3ELi4ELi3EEENS4_18smem_ptr_flag_bitsILi8EEENSW_INS5_IJSE_NSA_ILi8EEEEEENS5_IJSB_SE_EEEEEEEvNS4_8identityES13_NS14_INS15_ILi2ELi4ELi3EEES18_NSW_INS5_IJSF_S19_EEENS5_IJSB_SF_EEEEEEEvS1E_EENS_8epilogue10collective18CollectiveEpilogueINS1L_23Sm100TmaWarpSpecializedILi1ELi1ELi64ELb0ELb0EEEJSG_NS5_IJNSW_ISE_SB_EENSW_ISF_SB_EEEEESH_NS5_IJlSB_lEEESH_S1T_NS1L_6fusion15FusionCallbacksIS1P_NS1U_17LinearCombinationISH_fSH_fLNS_15FloatRoundStyleE2EEESG_S1S_JEEENS4_5SM1004TMEM4LOAD26SM100_TMEM_LOAD_32dp32b64xES13_NS14_IS1F_S18_NSW_INS5_IJS19_SF_EEENS5_IJSF_SB_EEEEEEENS4_39AutoVectorizingCopyWithAssumedAlignmentILi128EEENS4_14SM90_TMA_STOREES27_S29_S29_EEEvvEEEEvNT_6ParamsE --------------------------
	.section	.nv.shared._ZN7cutlass13device_kernelINS_4gemm6kernel13GemmUniversalIN4cute5tupleIJiiiiEEENS1_10collective13CollectiveMmaINS1_35MainloopSm100TmaUmmaWarpSpecializedILi17ELi2ELi4ENS5_IJNS4_1CILi1EEESB_SB_EEEEENS5_IJNSA_ILi128EEENSA_ILi64EEESF_EEENS_12float_e5m2_tENS5_IJSB_llEEENS_12float_e4m3_tESI_NS4_8TiledMMAINS4_8MMA_AtomIJNS4_10MMA_TraitsINS4_19SM100_MMA_F8F6F4_SSEJSH_SJ_fSE_SF_NS4_17integral_constantINS4_4UMMA5MajorELSQ_1EEESR_NSO_INSP_7ScaleInELSS_0EEEST_EEEEEENS4_6LayoutISC_NS5_IJNSA_ILi0EEESX_SX_EEEEENS5_IJNS4_10UnderscoreES10_S10_EEEEENS4_13SM90_TMA_LOADENS4_14ComposedLayoutINS4_7SwizzleILi3ELi4ELi3EEENS4_18smem_ptr_flag_bitsILi8EEENSW_INS5_IJSE_NSA_ILi8EEEEEENS5_IJSB_SE_EEEEEEEvNS4_8identityES13_NS14_INS15_ILi2ELi4ELi3EEES18_NSW_INS5_IJSF_S19_EEENS5_IJSB_SF_EEEEEEEvS1E_EENS_8epilogue10collective18CollectiveEpilogueINS1L_23Sm100TmaWarpSpecializedILi1ELi1ELi64ELb0ELb0EEEJSG_NS5_IJNSW_ISE_SB_EENSW_ISF_SB_EEEEESH_NS5_IJlSB_lEEESH_S1T_NS1L_6fusion15FusionCallbacksIS1P_NS1U_17LinearCombinationISH_fSH_fLNS_15FloatRoundStyleE2EEESG_S1S_JEEENS4_5SM1004TMEM4LOAD26SM100_TMEM_LOAD_32dp32b64xES13_NS14_IS1F_S18_NSW_INS5_IJS19_SF_EEENS5_IJSF_SB_EEEEEEENS4_39AutoVectorizingCopyWithAssumedAlignmentILi128EEENS4_14SM90_TMA_STOREES27_S29_S29_EEEvvEEEEvNT_6ParamsE,"aw",@nobits
	.sectionflags	@""
	.align	16
	.zero		1024


//--------------------- .nv.shared.reserved.0     --------------------------
	.section	.nv.shared.reserved.0,"aw",@nobits
	.weak		__nv_reservedSMEM_offset_0_alias
	.size		__nv_reservedSMEM_offset_0_alias, 0, 64
	.other		__nv_reservedSMEM_offset_0_alias,@"STO_CUDA_RESERVED_SHARED STV_DEFAULT"
__nv_reservedSMEM_offset_0_alias:
	.zero		0
.nv.shared.reserved.0:
	.zero		64
	.weak		__nv_reservedSMEM_tcgen05_partition
	.type		__nv_reservedSMEM_tcgen05_partition,@object
	.size		__nv_reservedSMEM_tcgen05_partition,(.L_0 - __nv_reservedSMEM_tcgen05_partition)
__nv_reservedSMEM_tcgen05_partition:
	.zero		32
.L_0:


//--------------------- .nv.global                --------------------------
	.section	.nv.global,"aw",@nobits
.nv.global:
	.type		_ZN40_INTERNAL_0ce2ce60_4_k_cu_0deafd91_164494cute1_E,@object
	.size		_ZN40_INTERNAL_0ce2ce60_4_k_cu_0deafd91_164494cute1_E,(_ZN40_INTERNAL_0ce2ce60_4_k_cu_0deafd91_164494cuda3std3__45__cpo6cbeginE - _ZN40_INTERNAL_0ce2ce60_4_k_cu_0deafd91_164494cute1_E)
_ZN40_INTERNAL_0ce2ce60_4_k_cu_0deafd91_164494cute1_E:
	.zero		1
	.type		_ZN40_INTERNAL_0ce2ce60_4_k_cu_0deafd91_164494cuda3std3__45__cpo6cbeginE,@object
	.size		_ZN40_INTERNAL_0ce2ce60_4_k_cu_0deafd91_164494cuda3std3__45__cpo6cbeginE,(_ZN40_INTERNAL_0ce2ce60_4_k_cu_0deafd91_164494cuda3std3__48in_placeE - _ZN40_INTERNAL_0ce2ce60_4_k_cu_0deafd91_164494cuda3std3__45__cpo6cbeginE)
_ZN40_INTERNAL_0ce2ce60_4_k_cu_0deafd91_164494cuda3std3__45__cpo6cbeginE:
	.zero		1
	.type		_ZN40_INTERNAL_0ce2ce60_4_k_cu_0deafd91_164494cuda3std3__48in_placeE,@object
	.size		_ZN40_INTERNAL_0ce2ce60_4_k_cu_0deafd91_164494cuda3std3__48in_placeE,(_ZN40_INTERNAL_0ce2ce60_4_k_cu_0deafd91_164494cuda3std6ranges3__45__cpo9iter_moveE - _ZN40_INTERNAL_0ce2ce60_4_k_cu_0deafd91_164494cuda3std3__48in_placeE)
_ZN40_INTERNAL_0ce2ce60_4_k_cu_0deafd91_164494cuda3std3__48in_placeE:
	.zero		1
	.type		_ZN40_INTERNAL_0ce2ce60_4_k_cu_0deafd91_164494cuda3std6ranges3__45__cpo9iter_moveE,@object
	.size		_ZN40_INTERNAL_0ce2ce60_4_k_cu_0deafd91_164494cuda3std6ranges3__45__cpo9iter_moveE,(_ZN40_INTERNAL_0ce2ce60_4_k_cu_0deafd91_164494cuda3std3__45__cpo5beginE - _ZN40_INTERNAL_0ce2ce60_4_k_cu_0deafd91_164494cuda3std6ranges3__45__cpo9iter_moveE)
_ZN40_INTERNAL_0ce2ce60_4_k_cu_0deafd91_164494cuda3std6ranges3__45__cpo9iter_moveE:
	.zero		1
	.type		_ZN40_INTERNAL_0ce2ce60_4_k_cu_0deafd91_164494cuda3std3__45__cpo5beginE,@object
	.size		_ZN40_INTERNAL_0ce2ce60_4_k_cu_0deafd91_164494cuda3std3__45__cpo5beginE,(_ZN40_INTERNAL_0ce2ce60_4_k_cu_0deafd91_164494cuda3std3__442_GLOBAL__N__0ce2ce60_4_k_cu_0deafd91_164496ignoreE - _ZN40_INTERNAL_0ce2ce60_4_k_cu_0deafd91_164494cuda3std3__45__cpo5beginE)
_ZN40_INTERNAL_0ce2ce60_4_k_cu_0deafd91_164494cuda3std3__45__cpo5beginE:
	.zero		1
	.type		_ZN40_INTERNAL_0ce2ce60_4_k_cu_0deafd91_164494cuda3std3__442_GLOBAL__N__0ce2ce60_4_k_cu_0deafd91_164496ignoreE,@object
	.size		_ZN40_INTERNAL_0ce2ce60_4_k_cu_0deafd91_164494cuda3std3__442_GLOBAL__N__0ce2ce60_4_k_cu_0deafd91_164496ignoreE,(_ZN40_INTERNAL_0ce2ce60_4_k_cu_0deafd91_164494cute7productE - _ZN40_INTERNAL_0ce2ce60_4_k_cu_0deafd91_164494cuda3std3__442_GLOBAL__N__0ce2ce60_4_k_cu_0deafd91_164496ignoreE)
_ZN40_INTERNAL_0ce2ce60_4_k_cu_0deafd91_164494cuda3std3__442_GLOBAL__N__0ce2ce60_4_k_cu_0deafd91_164496ignoreE:
	.zero		1
	.type		_ZN40_INTERNAL_0ce2ce60_4_k_cu_0deafd91_164494cute7productE,@object
	.size		_ZN40_INTERNAL_0ce2ce60_4_k_cu_0deafd91_164494cute7productE,(_ZN40_INTERNAL_0ce2ce60_4_k_cu_0deafd91_164494cuda3std3__45__cpo3endE - _ZN40_INTERNAL_0ce2ce60_4_k_cu_0deafd91_164494cute7productE)
_ZN40_INTERNAL_0ce2ce60_4_k_cu_0deafd91_164494cute7productE:
	.zero		1
	.type		_ZN40_INTERNAL_0ce2ce60_4_k_cu_0deafd91_164494cuda3std3__45__cpo3endE,@object
	.size		_ZN40_INTERNAL_0ce2ce60_4_k_cu_0deafd91_164494cuda3std3__45__cpo3endE,(_ZN40_INTERNAL_0ce2ce60_4_k_cu_0deafd91_164494cuda3std3__419piecewise_constructE - _ZN40_INTERNAL_0ce2ce60_4_k_cu_0deafd91_164494cuda3std3__45__cpo3endE)
_ZN40_INTERNAL_0ce2ce60_4_k_cu_0deafd91_164494cuda3std3__45__cpo3endE:
	.zero		1
	.type		_ZN40_INTERNAL_0ce2ce60_4_k_cu_0deafd91_164494cuda3std3__419piecewise_constructE,@object
	.size		_ZN40_INTERNAL_0ce2ce60_4_k_cu_0deafd91_164494cuda3std3__419piecewise_constructE,(_ZN40_INTERNAL_0ce2ce60_4_k_cu_0deafd91_164494cuda3std3__45__cpo4cendE - _ZN40_INTERNAL_0ce2ce60_4_k_cu_0deafd91_164494cuda3std3__419piecewise_constructE)
_ZN40_INTERNAL_0ce2ce60_4_k_cu_0deafd91_164494cuda3std3__419piecewise_constructE:
	.zero		1
	.type		_ZN40_INTERNAL_0ce2ce60_4_k_cu_0deafd91_164494cuda3std3__45__cpo4cendE,@object
	.size		_ZN40_INTERNAL_0ce2ce60_4_k_cu_0deafd91_164494cuda3std3__45__cpo4cendE,(_ZN40_INTERNAL_0ce2ce60_4_k_cu_0deafd91_164494cuda3std6ranges3__45__cpo4swapE - _ZN40_INTERNAL_0ce2ce60_4_k_cu_0deafd91_164494cuda3std3__45__cpo4cendE)
_ZN40_INTERNAL_0ce2ce60_4_k_cu_0deafd91_164494cuda3std3__45__cpo4cendE:
	.zero		1
	.type		_ZN40_INTERNAL_0ce2ce60_4_k_cu_0deafd91_164494cuda3std6ranges3__45__cpo4swapE,@object
	.size		_ZN40_INTERNAL_0ce2ce60_4_k_cu_0deafd91_164494cuda3std6ranges3__45__cpo4swapE,(.L_10 - _ZN40_INTERNAL_0ce2ce60_4_k_cu_0deafd91_164494cuda3std6ranges3__45__cpo4swapE)
_ZN40_INTERNAL_0ce2ce60_4_k_cu_0deafd91_164494cuda3std6ranges3__45__cpo4swapE:
	.zero		1
.L_10:


//--------------------- .nv.constant0._ZN7cutlass13device_kernelINS_4gemm6kernel13GemmUniversalIN4cute5tupleIJiiiiEEENS1_10collective13CollectiveMmaINS1_35MainloopSm100TmaUmmaWarpSpecializedILi17ELi2ELi4ENS5_IJNS4_1CILi1EEESB_SB_EEEEENS5_IJNSA_ILi128EEENSA_ILi64EEESF_EEENS_12float_e5m2_tENS5_IJSB_llEEENS_12float_e4m3_tESI_NS4_8TiledMMAINS4_8MMA_AtomIJNS4_10MMA_TraitsINS4_19SM100_MMA_F8F6F4_SSEJSH_SJ_fSE_SF_NS4_17integral_constantINS4_4UMMA5MajorELSQ_1EEESR_NSO_INSP_7ScaleInELSS_0EEEST_EEEEEENS4_6LayoutISC_NS5_IJNSA_ILi0EEESX_SX_EEEEENS5_IJNS4_10UnderscoreES10_S10_EEEEENS4_13SM90_TMA_LOADENS4_14ComposedLayoutINS4_7SwizzleILi3ELi4ELi3EEENS4_18smem_ptr_flag_bitsILi8EEENSW_INS5_IJSE_NSA_ILi8EEEEEENS5_IJSB_SE_EEEEEEEvNS4_8identityES13_NS14_INS15_ILi2ELi4ELi3EEES18_NSW_INS5_IJSF_S19_EEENS5_IJSB_SF_EEEEEEEvS1E_EENS_8epilogue10collective18CollectiveEpilogueINS1L_23Sm100TmaWarpSpecializedILi1ELi1ELi64ELb0ELb0EEEJSG_NS5_IJNSW_ISE_SB_EENSW_ISF_SB_EEEEESH_NS5_IJlSB_lEEESH_S1T_NS1L_6fusion15FusionCallbacksIS1P_NS1U_17LinearCombinationISH_fSH_fLNS_15FloatRoundStyleE2EEESG_S1S_JEEENS4_5SM1004TMEM4LOAD26SM100_TMEM_LOAD_32dp32b64xES13_NS14_IS1F_S18_NSW_INS5_IJS19_SF_EEENS5_IJSF_SB_EEEEEEENS4_39AutoVectorizingCopyWithAssumedAlignmentILi128EEENS4_14SM90_TMA_STOREES27_S29_S29_EEEvvEEEEvNT_6ParamsE --------------------------
	.section	.nv.constant0._ZN7cutlass13device_kernelINS_4gemm6kernel13GemmUniversalIN4cute5tupleIJiiiiEEENS1_10collective13CollectiveMmaINS1_35MainloopSm100TmaUmmaWarpSpecializedILi17ELi2ELi4ENS5_IJNS4_1CILi1EEESB_SB_EEEEENS5_IJNSA_ILi128EEENSA_ILi64EEESF_EEENS_12float_e5m2_tENS5_IJSB_llEEENS_12float_e4m3_tESI_NS4_8TiledMMAINS4_8MMA_AtomIJNS4_10MMA_TraitsINS4_19SM100_MMA_F8F6F4_SSEJSH_SJ_fSE_SF_NS4_17integral_constantINS4_4UMMA5MajorELSQ_1EEESR_NSO_INSP_7ScaleInELSS_0EEEST_EEEEEENS4_6LayoutISC_NS5_IJNSA_ILi0EEESX_SX_EEEEENS5_IJNS4_10UnderscoreES10_S10_EEEEENS4_13SM90_TMA_LOADENS4_14ComposedLayoutINS4_7SwizzleILi3ELi4ELi3EEENS4_18smem_ptr_flag_bitsILi8EEENSW_INS5_IJSE_NSA_ILi8EEEEEENS5_IJSB_SE_EEEEEEEvNS4_8identityES13_NS14_INS15_ILi2ELi4ELi3EEES18_NSW_INS5_IJSF_S19_EEENS5_IJSB_SF_EEEEEEEvS1E_EENS_8epilogue10collective18CollectiveEpilogueINS1L_23Sm100TmaWarpSpecializedILi1ELi1ELi64ELb0ELb0EEEJSG_NS5_IJNSW_ISE_SB_EENSW_ISF_SB_EEEEESH_NS5_IJlSB_lEEESH_S1T_NS1L_6fusion15FusionCallbacksIS1P_NS1U_17LinearCombinationISH_fSH_fLNS_15FloatRoundStyleE2EEESG_S1S_JEEENS4_5SM1004TMEM4LOAD26SM100_TMEM_LOAD_32dp32b64xES13_NS14_IS1F_S18_NSW_INS5_IJS19_SF_EEENS5_IJSF_SB_EEEEEEENS4_39AutoVectorizingCopyWithAssumedAlignmentILi128EEENS4_14SM90_TMA_STOREES27_S29_S29_EEEvvEEEEvNT_6ParamsE,"a",@progbits
	.sectionflags	@""
	.align	4
.nv.constant0._ZN7cutlass13device_kernelINS_4gemm6kernel13GemmUniversalIN4cute5tupleIJiiiiEEENS1_10collective13CollectiveMmaINS1_35MainloopSm100TmaUmmaWarpSpecializedILi17ELi2ELi4ENS5_IJNS4_1CILi1EEESB_SB_EEEEENS5_IJNSA_ILi128EEENSA_ILi64EEESF_EEENS_12float_e5m2_tENS5_IJSB_llEEENS_12float_e4m3_tESI_NS4_8TiledMMAINS4_8MMA_AtomIJNS4_10MMA_TraitsINS4_19SM100_MMA_F8F6F4_SSEJSH_SJ_fSE_SF_NS4_17integral_constantINS4_4UMMA5MajorELSQ_1EEESR_NSO_INSP_7ScaleInELSS_0EEEST_EEEEEENS4_6LayoutISC_NS5_IJNSA_ILi0EEESX_SX_EEEEENS5_IJNS4_10UnderscoreES10_S10_EEEEENS4_13SM90_TMA_LOADENS4_14ComposedLayoutINS4_7SwizzleILi3ELi4ELi3EEENS4_18smem_ptr_flag_bitsILi8EEENSW_INS5_IJSE_NSA_ILi8EEEEEENS5_IJSB_SE_EEEEEEEvNS4_8identityES13_NS14_INS15_ILi2ELi4ELi3EEES18_NSW_INS5_IJSF_S19_EEENS5_IJSB_SF_EEEEEEEvS1E_EENS_8epilogue10collective18CollectiveEpilogueINS1L_23Sm100TmaWarpSpecializedILi1ELi1ELi64ELb0ELb0EEEJSG_NS5_IJNSW_ISE_SB_EENSW_ISF_SB_EEEEESH_NS5_IJlSB_lEEESH_S1T_NS1L_6fusion15FusionCallbacksIS1P_NS1U_17LinearCombinationISH_fSH_fLNS_15FloatRoundStyleE2EEESG_S1S_JEEENS4_5SM1004TMEM4LOAD26SM100_TMEM_LOAD_32dp32b64xES13_NS14_IS1F_S18_NSW_INS5_IJS19_SF_EEENS5_IJSF_SB_EEEEEEENS4_39AutoVectorizingCopyWithAssumedAlignmentILi128EEENS4_14SM90_TMA_STOREES27_S29_S29_EEEvvEEEEvNT_6ParamsE:
	.zero		2944


//--------------------- SYMBOLS --------------------------

	.type		.nv.reservedSmem.offset0,@object
	.size		.nv.reservedSmem.offset0,0x4
	.type		.nv.reservedSmem.cap,@object
	.size		.nv.reservedSmem.cap,0x4
	.type		__assertfail,@function
